	.headerflags	@"EF_CUDA_TEXMODE_UNIFIED EF_CUDA_64BIT_ADDRESS EF_CUDA_SM80 EF_CUDA_VIRTUAL_SM(EF_CUDA_SM80)"
	.elftype	@"ET_EXEC"


//--------------------- .nv.info                  --------------------------
	.section	.nv.info,"",@"SHT_CUDA_INFO"
	.align	4


	//----- nvinfo : EIATTR_REGCOUNT
	.align		4
        /*0000*/ 	.byte	0x04, 0x2f
        /*0002*/ 	.short	(.L_1 - .L_0)
	.align		4
.L_0:
        /*0004*/ 	.word	index@(candidate1)
        /*0008*/ 	.word	0x00000047


	//----- nvinfo : EIATTR_MAX_STACK_SIZE
	.align		4
.L_1:
        /*000c*/ 	.byte	0x04, 0x23
        /*000e*/ 	.short	(.L_3 - .L_2)
	.align		4
.L_2:
        /*0010*/ 	.word	index@(candidate1)
        /*0014*/ 	.word	0x00000000


	//----- nvinfo : EIATTR_MIN_STACK_SIZE
	.align		4
.L_3:
        /*0018*/ 	.byte	0x04, 0x12
        /*001a*/ 	.short	(.L_5 - .L_4)
	.align		4
.L_4:
        /*001c*/ 	.word	index@(candidate1)
        /*0020*/ 	.word	0x00000000


	//----- nvinfo : EIATTR_FRAME_SIZE
	.align		4
.L_5:
        /*0024*/ 	.byte	0x04, 0x11
        /*0026*/ 	.short	(.L_7 - .L_6)
	.align		4
.L_6:
        /*0028*/ 	.word	index@(candidate1)
        /*002c*/ 	.word	0x00000000
.L_7:


//--------------------- .nv.info.candidate1       --------------------------
	.section	.nv.info.candidate1,"",@"SHT_CUDA_INFO"
	.align	4


	//----- nvinfo : EIATTR_CUDA_API_VERSION
	.align		4
        /*0000*/ 	.byte	0x04, 0x37
        /*0002*/ 	.short	(.L_9 - .L_8)
.L_8:
        /*0004*/ 	.word	0x00000075


	//----- nvinfo : EIATTR_SW2861232_WAR
	.align		4
.L_9:
        /*0008*/ 	.byte	0x01, 0x35
	.zero		2


	//----- nvinfo : EIATTR_PARAM_CBANK
	.align		4
        /*000c*/ 	.byte	0x04, 0x0a
        /*000e*/ 	.short	(.L_11 - .L_10)
	.align		4
.L_10:
        /*0010*/ 	.word	index@(.nv.constant0.candidate1)
        /*0014*/ 	.short	0x0160
        /*0016*/ 	.short	0x0018


	//----- nvinfo : EIATTR_CBANK_PARAM_SIZE
	.align		4
.L_11:
        /*0018*/ 	.byte	0x03, 0x19
        /*001a*/ 	.short	0x0018


	//----- nvinfo : EIATTR_KPARAM_INFO
	.align		4
        /*001c*/ 	.byte	0x04, 0x17
        /*001e*/ 	.short	(.L_13 - .L_12)
.L_12:
        /*0020*/ 	.word	0x00000000
        /*0024*/ 	.short	0x0002
        /*0026*/ 	.short	0x0010
        /*0028*/ 	.byte	0x00, 0xf0, 0x21, 0x00


	//----- nvinfo : EIATTR_KPARAM_INFO
	.align		4
.L_13:
        /*002c*/ 	.byte	0x04, 0x17
        /*002e*/ 	.short	(.L_15 - .L_14)
.L_14:
        /*0030*/ 	.word	0x00000000
        /*0034*/ 	.short	0x0001
        /*0036*/ 	.short	0x0008
        /*0038*/ 	.byte	0x00, 0xf0, 0x21, 0x00


	//----- nvinfo : EIATTR_KPARAM_INFO
	.align		4
.L_15:
        /*003c*/ 	.byte	0x04, 0x17
        /*003e*/ 	.short	(.L_17 - .L_16)
.L_16:
        /*0040*/ 	.word	0x00000000
        /*0044*/ 	.short	0x0000
        /*0046*/ 	.short	0x0000
        /*0048*/ 	.byte	0x00, 0xf0, 0x21, 0x00


	//----- nvinfo : EIATTR_MAXREG_COUNT
	.align		4
.L_17:
        /*004c*/ 	.byte	0x03, 0x1b
        /*004e*/ 	.short	0x00ff


	//----- nvinfo : EIATTR_EXIT_INSTR_OFFSETS
	.align		4
        /*0050*/ 	.byte	0x04, 0x1c
        /*0052*/ 	.short	(.L_19 - .L_18)


	//   ....[0]....
.L_18:
        /*0054*/ 	.word	0x000025b0


	//----- nvinfo : EIATTR_MAX_THREADS
	.align		4
.L_19:
        /*0058*/ 	.byte	0x04, 0x05
        /*005a*/ 	.short	(.L_21 - .L_20)
.L_20:
        /*005c*/ 	.word	0x000000c4
        /*0060*/ 	.word	0x00000001
        /*0064*/ 	.word	0x00000001
.L_21:


//--------------------- .nv.rel.action            --------------------------
	.section	.nv.rel.action,"",@"SHT_CUDA_RELOCINFO"
	.align	8
	.sectionentsize	8
        /*0000*/ 	.byte	0x4b, 0x00, 0x00, 0x00, 0x00, 0x00, 0x00, 0x00, 0x00, 0x02, 0x02, 0x08, 0x10, 0x0a, 0x2f, 0x22
        /* <DEDUP_REMOVED lines=13> */


//--------------------- .nv.constant0.candidate1  --------------------------
	.section	.nv.constant0.candidate1,"a",@progbits
	.align	4
.nv.constant0.candidate1:
	.zero		376


//--------------------- .text.candidate1          --------------------------
	.section	.text.candidate1,"ax",@progbits
	.sectionflags	@"SHF_BARRIERS=1"
	.sectioninfo	@"SHI_REGISTERS=71"
	.align	128
        .global         candidate1
        .type           candidate1,@function
        .size           candidate1,(.L_x_5 - candidate1)
        .other          candidate1,@"STO_CUDA_ENTRY STV_DEFAULT"
candidate1:
.text.candidate1:
[----:B------:R-:W-:-:S02]  /*0000*/  MOV R1, c[0x0][0x28] ;  /* 0x00000a0000017a02 */ /* 0x000fc40000000f00 */
[----:B------:R-:W0:Y:S01]  /*0010*/  S2R R3, SR_TID.X ;  /* 0x0000000000037919 */ /* 0x000e220000002100 */
[----:B------:R-:W1:Y:S01]  /*0020*/  S2UR UR10, SR_CTAID.X ;  /* 0x00000000000a79c3 */ /* 0x000e620000002500 */
[----:B------:R-:W-:Y:S01]  /*0030*/  HFMA2.MMA R2, -RZ, RZ, 0, 0 ;  /* 0x00000000ff027435 */ /* 0x000fe200000001ff */
[----:B------:R-:W-:Y:S01]  /*0040*/  MOV R4, RZ ;  /* 0x000000ff00047202 */ /* 0x000fe20000000f00 */
[----:B------:R-:W-:Y:S01]  /*0050*/  HFMA2.MMA R41, -RZ, RZ, 0, 0 ;  /* 0x00000000ff297435 */ /* 0x000fe200000001ff */
[----:B------:R-:W-:Y:S01]  /*0060*/  CS2R R52, SRZ ;  /* 0x0000000000347805 */ /* 0x000fe2000001ff00 */
[----:B------:R-:W-:Y:S01]  /*0070*/  HFMA2.MMA R35, -RZ, RZ, 0, 0 ;  /* 0x00000000ff237435 */ /* 0x000fe200000001ff */
[----:B------:R-:W-:Y:S01]  /*0080*/  CS2R R32, SRZ ;  /* 0x0000000000207805 */ /* 0x000fe2000001ff00 */
[----:B------:R-:W-:Y:S01]  /*0090*/  HFMA2.MMA R45, -RZ, RZ, 0, 0 ;  /* 0x00000000ff2d7435 */ /* 0x000fe200000001ff */
[----:B------:R-:W-:Y:S01]  /*00a0*/  MOV R43, RZ ;  /* 0x000000ff002b7202 */ /* 0x000fe20000000f00 */
[----:B------:R-:W-:Y:S01]  /*00b0*/  CS2R R50, SRZ ;  /* 0x0000000000327805 */ /* 0x000fe2000001ff00 */
[----:B------:R-:W-:Y:S01]  /*00c0*/  CS2R R48, SRZ ;  /* 0x0000000000307805 */ /* 0x000fe2000001ff00 */
[----:B------:R-:W-:Y:S01]  /*00d0*/  MOV R47, RZ ;  /* 0x000000ff002f7202 */ /* 0x000fe20000000f00 */
[----:B------:R-:W-:Y:S01]  /*00e0*/  CS2R R54, SRZ ;  /* 0x0000000000367805 */ /* 0x000fe2000001ff00 */
[----:B------:R-:W-:Y:S01]  /*00f0*/  MOV R57, RZ ;  /* 0x000000ff00397202 */ /* 0x000fe20000000f00 */
[----:B------:R-:W-:-:S02]  /*0100*/  ULDC.64 UR8, c[0x0][0x118] ;  /* 0x0000460000087ab9 */ /* 0x000fc40000000a00 */
[----:B------:R-:W-:Y:S01]  /*0110*/  UMOV UR4, URZ ;  /* 0x0000003f00047c82 */ /* 0x000fe20008000000 */
[----:B0-----:R-:W-:Y:S01]  /*0120*/  IMAD.HI R0, R3, 0x5397829d, RZ ;  /* 0x5397829d03007827 */ /* 0x001fe200078e02ff */
[----:B-1----:R-:W-:-:S03]  /*0130*/  ULOP3.LUT UR5, UR10, 0x1, URZ, 0xc0, !UPT ;  /* 0x000000010a057892 */ /* 0x002fc6000f8ec03f */
[----:B------:R-:W-:Y:S01]  /*0140*/  IMAD.HI R2, R3, -0x6db6db6d, R2 ;  /* 0x9249249303027827 */ /* 0x000fe200078e0202 */
[----:B------:R-:W-:Y:S02]  /*0150*/  SHF.R.U32.HI R7, RZ, 0x1f, R0 ;  /* 0x0000001fff077819 */ /* 0x000fe40000011600 */
[----:B------:R-:W-:Y:S02]  /*0160*/  MOV R6, UR5 ;  /* 0x0000000500067c02 */ /* 0x000fe40008000f00 */
[CC--:B------:R-:W-:Y:S02]  /*0170*/  LEA.HI.SX32 R40, R0.reuse, R7.reuse, 0x1c ;  /* 0x0000000700287211 */ /* 0x0c0fe400078fe2ff */
[----:B------:R-:W-:Y:S02]  /*0180*/  LEA.HI.SX32 R0, R0, R7, 0x1b ;  /* 0x0000000700007211 */ /* 0x000fe400078fdaff */
[----:B------:R-:W-:Y:S01]  /*0190*/  SHF.R.U32.HI R7, RZ, 0x1f, R2 ;  /* 0x0000001fff077819 */ /* 0x000fe20000011602 */
[----:B------:R-:W-:-:S03]  /*01a0*/  IMAD R5, R40, -0x31, R3 ;  /* 0xffffffcf28057824 */ /* 0x000fc600078e0203 */
[----:B------:R-:W-:Y:S01]  /*01b0*/  LEA.HI.SX32 R2, R2, R7, 0x1e ;  /* 0x0000000702027211 */ /* 0x000fe200078ff2ff */
[----:B------:R-:W-:-:S04]  /*01c0*/  IMAD.HI R4, R5, -0x6db6db6d, R4 ;  /* 0x9249249305047827 */ /* 0x000fc800078e0204 */
[----:B------:R-:W-:Y:S01]  /*01d0*/  IMAD R5, R0, -0x62, R3 ;  /* 0xffffff9e00057824 */ /* 0x000fe200078e0203 */
[----:B------:R-:W-:-:S03]  /*01e0*/  SHF.R.U32.HI R9, RZ, 0x1f, R4 ;  /* 0x0000001fff097819 */ /* 0x000fc60000011604 */
[----:B------:R-:W-:Y:S01]  /*01f0*/  IMAD R5, R0, 0xc4, R5 ;  /* 0x000000c400057824 */ /* 0x000fe200078e0205 */
[----:B------:R-:W-:-:S03]  /*0200*/  LEA.HI.SX32 R0, R4, R9, 0x1e ;  /* 0x0000000904007211 */ /* 0x000fc600078ff2ff */
[----:B------:R-:W-:Y:S02]  /*0210*/  IMAD R7, R6, 0x62, R5 ;  /* 0x0000006206077824 */ /* 0x000fe400078e0205 */
[----:B------:R-:W-:-:S02]  /*0220*/  IMAD R5, R2, -0x7, R3 ;  /* 0xfffffff902057824 */ /* 0x000fc400078e0203 */
.L_x_3:
[----:B------:R-:W-:Y:S01]  /*0230*/  USHF.R.S32.HI UR6, URZ, 0x1, UR10 ;  /* 0x000000013f067899 */ /* 0x000fe2000801140a */
[----:B------:R-:W-:Y:S01]  /*0240*/  SHF.R.U32.HI R2, RZ, 0x6, R3 ;  /* 0x00000006ff027819 */ /* 0x000fe20000011603 */
[----:B------:R-:W-:Y:S06]  /*0250*/  BAR.SYNC 0x0 ;  /* 0x0000000000007b1d */ /* 0x000fec0000000000 */
[----:B------:R-:W-:Y:S01]  /*0260*/  USHF.L.U32 UR7, UR6, 0xf, URZ ;  /* 0x0000000f06077899 */ /* 0x000fe2000800063f */
[----:B------:R-:W-:Y:S01]  /*0270*/  SHF.L.U32 R9, R2, 0xa, RZ ;  /* 0x0000000a02097819 */ /* 0x000fe200000006ff */
[----:B------:R-:W-:Y:S01]  /*0280*/  USHF.L.U32 UR11, UR6, 0xf, URZ ;  /* 0x0000000f060b7899 */ /* 0x000fe2000800063f */
[C---:B------:R-:W-:Y:S01]  /*0290*/  IADD3 R2, R3.reuse, 0x4, RZ ;  /* 0x0000000403027810 */ /* 0x040fe20007ffe0ff */
[----:B------:R-:W-:Y:S01]  /*02a0*/  USHF.L.U32 UR12, UR6, 0xf, URZ ;  /* 0x0000000f060c7899 */ /* 0x000fe2000800063f */
[----:B------:R-:W-:-:S02]  /*02b0*/  LOP3.LUT R4, R3, 0x3f, RZ, 0xc0, !PT ;  /* 0x0000003f03047812 */ /* 0x000fc400078ec0ff */
[----:B------:R-:W-:Y:S02]  /*02c0*/  IADD3 R6, R3, 0x8, RZ ;  /* 0x0000000803067810 */ /* 0x000fe40007ffe0ff */
[----:B------:R-:W-:Y:S02]  /*02d0*/  LOP3.LUT R2, R2, 0x3f, RZ, 0xc0, !PT ;  /* 0x0000003f02027812 */ /* 0x000fe400078ec0ff */
[----:B------:R-:W-:Y:S02]  /*02e0*/  MOV R15, UR7 ;  /* 0x00000007000f7c02 */ /* 0x000fe40008000f00 */
[----:B------:R-:W-:Y:S02]  /*02f0*/  LOP3.LUT R4, R9, 0xfffffc00, R4, 0xe2, !PT ;  /* 0xfffffc0009047812 */ /* 0x000fe400078ee204 */
[----:B------:R-:W-:Y:S02]  /*0300*/  MOV R13, UR6 ;  /* 0x00000006000d7c02 */ /* 0x000fe40008000f00 */
[----:B------:R-:W-:-:S02]  /*0310*/  LOP3.LUT R6, R6, 0x3f, RZ, 0xc0, !PT ;  /* 0x0000003f06067812 */ /* 0x000fc400078ec0ff */
[----:B------:R-:W-:Y:S02]  /*0320*/  MOV R9, UR11 ;  /* 0x0000000b00097c02 */ /* 0x000fe40008000f00 */
[----:B------:R-:W-:Y:S02]  /*0330*/  LOP3.LUT R15, R15, 0xffff8000, R2, 0xe2, !PT ;  /* 0xffff80000f0f7812 */ /* 0x000fe400078ee202 */
[----:B------:R-:W-:Y:S02]  /*0340*/  IADD3 R2, R3, 0xc, RZ ;  /* 0x0000000c03027810 */ /* 0x000fe40007ffe0ff */
[----:B------:R-:W-:Y:S02]  /*0350*/  LEA R13, R13, R4, 0xf ;  /* 0x000000040d0d7211 */ /* 0x000fe400078e78ff */
[----:B------:R-:W-:Y:S02]  /*0360*/  LOP3.LUT R16, R9, 0xffff8000, R6, 0xe2, !PT ;  /* 0xffff800009107812 */ /* 0x000fe400078ee206 */
[----:B------:R-:W-:-:S02]  /*0370*/  IADD3 R4, R3, 0x10, RZ ;  /* 0x0000001003047810 */ /* 0x000fc40007ffe0ff */
[----:B------:R-:W-:Y:S02]  /*0380*/  LOP3.LUT R2, R2, 0x3f, RZ, 0xc0, !PT ;  /* 0x0000003f02027812 */ /* 0x000fe400078ec0ff */
[----:B------:R-:W-:Y:S02]  /*0390*/  MOV R9, UR7 ;  /* 0x0000000700097c02 */ /* 0x000fe40008000f00 */
[----:B------:R-:W-:Y:S02]  /*03a0*/  IADD3 R6, R3, 0x14, RZ ;  /* 0x0000001403067810 */ /* 0x000fe40007ffe0ff */
[----:B------:R-:W-:Y:S02]  /*03b0*/  LOP3.LUT R4, R4, 0x3f, RZ, 0xc0, !PT ;  /* 0x0000003f04047812 */ /* 0x000fe400078ec0ff */
[----:B------:R-:W-:Y:S02]  /*03c0*/  MOV R11, UR11 ;  /* 0x0000000b000b7c02 */ /* 0x000fe40008000f00 */
[----:B------:R-:W-:-:S02]  /*03d0*/  LOP3.LUT R14, R9, 0xffff8000, R2, 0xe2, !PT ;  /* 0xffff8000090e7812 */ /* 0x000fc400078ee202 */
[----:B------:R-:W-:Y:S02]  /*03e0*/  LOP3.LUT R2, R6, 0x3f, RZ, 0xc0, !PT ;  /* 0x0000003f06027812 */ /* 0x000fe400078ec0ff */
[----:B------:R-:W-:Y:S02]  /*03f0*/  MOV R9, UR12 ;  /* 0x0000000c00097c02 */ /* 0x000fe40008000f00 */
[----:B------:R-:W-:Y:S02]  /*0400*/  LOP3.LUT R6, R11, 0xffff8000, R4, 0xe2, !PT ;  /* 0xffff80000b067812 */ /* 0x000fe400078ee204 */
[----:B------:R-:W-:Y:S02]  /*0410*/  IADD3 R8, R3, 0x18, RZ ;  /* 0x0000001803087810 */ /* 0x000fe40007ffe0ff */
[----:B------:R-:W-:Y:S02]  /*0420*/  LOP3.LUT R4, R9, 0xffff8000, R2, 0xe2, !PT ;  /* 0xffff800009047812 */ /* 0x000fe400078ee202 */
[----:B------:R-:W-:-:S02]  /*0430*/  ISETP.GT.AND P0, PT, R3, 0x57, PT ;  /* 0x000000570300780c */ /* 0x000fc40003f04270 */
[C---:B------:R-:W-:Y:S02]  /*0440*/  IADD3 R2, R3.reuse, 0x1c, RZ ;  /* 0x0000001c03027810 */ /* 0x040fe40007ffe0ff */
[----:B------:R-:W-:Y:S02]  /*0450*/  LOP3.LUT R8, R8, 0x3f, RZ, 0xc0, !PT ;  /* 0x0000003f08087812 */ /* 0x000fe400078ec0ff */
[----:B------:R-:W-:Y:S02]  /*0460*/  MOV R11, UR7 ;  /* 0x00000007000b7c02 */ /* 0x000fe40008000f00 */
[----:B------:R-:W-:Y:S02]  /*0470*/  IADD3 R9, R3, 0x20, RZ ;  /* 0x0000002003097810 */ /* 0x000fe40007ffe0ff */
[----:B------:R-:W-:Y:S02]  /*0480*/  LOP3.LUT R2, R2, 0x3f, RZ, 0xc0, !PT ;  /* 0x0000003f02027812 */ /* 0x000fe400078ec0ff */
[----:B------:R-:W-:-:S02]  /*0490*/  LOP3.LUT R10, R11, 0xffff8000, R8, 0xe2, !PT ;  /* 0xffff80000b0a7812 */ /* 0x000fc400078ee208 */
[----:B------:R-:W-:Y:S02]  /*04a0*/  LOP3.LUT R8, R9, 0x3f, RZ, 0xc0, !PT ;  /* 0x0000003f09087812 */ /* 0x000fe400078ec0ff */
[----:B------:R-:W-:Y:S02]  /*04b0*/  MOV R17, UR11 ;  /* 0x0000000b00117c02 */ /* 0x000fe40008000f00 */
[----:B------:R-:W-:Y:S02]  /*04c0*/  LOP3.LUT R12, R11, 0xffff8000, R2, 0xe2, !PT ;  /* 0xffff80000b0c7812 */ /* 0x000fe400078ee202 */
[----:B------:R-:W-:Y:S02]  /*04d0*/  MOV R2, UR10 ;  /* 0x0000000a00027c02 */ /* 0x000fe40008000f00 */
[----:B------:R-:W-:Y:S02]  /*04e0*/  LOP3.LUT R8, R17, 0xffff8000, R8, 0xe2, !PT ;  /* 0xffff800011087812 */ /* 0x000fe400078ee208 */
[----:B------:R-:W-:-:S02]  /*04f0*/  IADD3 R9, R3, 0x24, RZ ;  /* 0x0000002403097810 */ /* 0x000fc40007ffe0ff */
[----:B------:R-:W-:Y:S02]  /*0500*/  @!P0 SHF.R.U32.HI R17, RZ, 0x1, R2 ;  /* 0x00000001ff118819 */ /* 0x000fe40000011602 */
[----:B------:R-:W-:Y:S02]  /*0510*/  SHF.L.U32 R11, R3, 0x4, RZ ;  /* 0x00000004030b7819 */ /* 0x000fe400000006ff */
[----:B------:R-:W-:Y:S02]  /*0520*/  LOP3.LUT R9, R9, 0x3f, RZ, 0xc0, !PT ;  /* 0x0000003f09097812 */ /* 0x000fe400078ec0ff */
[----:B------:R-:W-:Y:S02]  /*0530*/  MOV R18, UR7 ;  /* 0x0000000700127c02 */ /* 0x000fe40008000f00 */
[----:B------:R-:W-:Y:S02]  /*0540*/  @!P0 SHF.L.U32 R21, R17, 0xf, RZ ;  /* 0x0000000f11158819 */ /* 0x000fe400000006ff */
[----:B------:R-:W-:-:S02]  /*0550*/  IADD3 R17, R11, 0xc40, RZ ;  /* 0x00000c400b117810 */ /* 0x000fc40007ffe0ff */
[----:B------:R-:W-:Y:S02]  /*0560*/  LOP3.LUT R9, R18, 0xffff8000, R9, 0xe2, !PT ;  /* 0xffff800012097812 */ /* 0x000fe400078ee209 */
[----:B------:R-:W-:Y:S02]  /*0570*/  LOP3.LUT R18, R17, 0xfffffc00, RZ, 0xc0, !PT ;  /* 0xfffffc0011127812 */ /* 0x000fe400078ec0ff */
[C---:B------:R-:W-:Y:S02]  /*0580*/  IADD3 R19, R11.reuse, 0x1880, RZ ;  /* 0x000018800b137810 */ /* 0x040fe40007ffe0ff */
[----:B------:R-:W-:Y:S02]  /*0590*/  MOV R20, UR4 ;  /* 0x0000000400147c02 */ /* 0x000fe40008000f00 */
[----:B------:R-:W-:Y:S02]  /*05a0*/  IADD3 R17, R11, 0x24c0, RZ ;  /* 0x000024c00b117810 */ /* 0x000fe40007ffe0ff */
[----:B------:R-:W-:-:S02]  /*05b0*/  LOP3.LUT R19, R19, 0xfffffc00, RZ, 0xc0, !PT ;  /* 0xfffffc0013137812 */ /* 0x000fc400078ec0ff */
[----:B------:R-:W-:Y:S02]  /*05c0*/  LEA R13, R20, R13, 0x6 ;  /* 0x0000000d140d7211 */ /* 0x000fe400078e30ff */
[----:B------:R-:W-:Y:S02]  /*05d0*/  IADD3 R15, R15, R18, RZ ;  /* 0x000000120f0f7210 */ /* 0x000fe40007ffe0ff */
[----:B------:R-:W-:Y:S02]  /*05e0*/  LOP3.LUT R17, R17, 0xfffffc00, RZ, 0xc0, !PT ;  /* 0xfffffc0011117812 */ /* 0x000fe400078ec0ff */
[C---:B------:R-:W-:Y:S02]  /*05f0*/  IADD3 R18, R11.reuse, 0x3100, RZ ;  /* 0x000031000b127810 */ /* 0x040fe40007ffe0ff */
[----:B------:R-:W-:Y:S02]  /*0600*/  IADD3 R20, R11, 0x3d40, RZ ;  /* 0x00003d400b147810 */ /* 0x000fe40007ffe0ff */
[----:B------:R-:W-:-:S02]  /*0610*/  @!P0 IADD3 R2, R3, 0x28, RZ ;  /* 0x0000002803028810 */ /* 0x000fc40007ffe0ff */
[----:B------:R-:W-:Y:S02]  /*0620*/  IADD3 R16, R16, R19, RZ ;  /* 0x0000001310107210 */ /* 0x000fe40007ffe0ff */
[----:B------:R-:W-:Y:S02]  /*0630*/  IADD3 R14, R14, R17, RZ ;  /* 0x000000110e0e7210 */ /* 0x000fe40007ffe0ff */
[----:B------:R-:W-:Y:S02]  /*0640*/  LOP3.LUT R19, R18, 0xfffffc00, RZ, 0xc0, !PT ;  /* 0xfffffc0012137812 */ /* 0x000fe400078ec0ff */
[----:B------:R-:W-:Y:S02]  /*0650*/  LOP3.LUT R17, R20, 0xfffffc00, RZ, 0xc0, !PT ;  /* 0xfffffc0014117812 */ /* 0x000fe400078ec0ff */
[----:B------:R-:W-:Y:S02]  /*0660*/  @!P0 LOP3.LUT R2, R2, 0x3f, RZ, 0xc0, !PT ;  /* 0x0000003f02028812 */ /* 0x000fe400078ec0ff */
[----:B------:R-:W-:-:S02]  /*0670*/  IADD3 R18, R11, 0x55c0, RZ ;  /* 0x000055c00b127810 */ /* 0x000fc40007ffe0ff */
[----:B------:R-:W-:Y:S02]  /*0680*/  IADD3 R4, R4, R17, RZ ;  /* 0x0000001104047210 */ /* 0x000fe40007ffe0ff */
[----:B------:R-:W-:Y:S02]  /*0690*/  @!P0 LOP3.LUT R2, R21, 0xffff8000, R2, 0xe2, !PT ;  /* 0xffff800015028812 */ /* 0x000fe400078ee202 */
[----:B------:R-:W-:Y:S02]  /*06a0*/  IADD3 R6, R6, R19, RZ ;  /* 0x0000001306067210 */ /* 0x000fe40007ffe0ff */
[----:B------:R-:W-:Y:S02]  /*06b0*/  LOP3.LUT R17, R18, 0xfffffc00, RZ, 0xc0, !PT ;  /* 0xfffffc0012117812 */ /* 0x000fe400078ec0ff */
[C---:B------:R-:W-:Y:S02]  /*06c0*/  IADD3 R21, R11.reuse, 0x4980, RZ ;  /* 0x000049800b157810 */ /* 0x040fe40007ffe0ff */
[----:B------:R-:W-:-:S02]  /*06d0*/  IADD3 R19, R11, 0x6200, RZ ;  /* 0x000062000b137810 */ /* 0x000fc40007ffe0ff */
[C---:B------:R-:W-:Y:S02]  /*06e0*/  IADD3 R18, R11.reuse, 0x6e40, RZ ;  /* 0x00006e400b127810 */ /* 0x040fe40007ffe0ff */
[----:B------:R-:W-:Y:S02]  /*06f0*/  @!P0 IADD3 R11, R11, 0x7a80, RZ ;  /* 0x00007a800b0b8810 */ /* 0x000fe40007ffe0ff */
[----:B------:R-:W-:Y:S02]  /*0700*/  LOP3.LUT R21, R21, 0xfffffc00, RZ, 0xc0, !PT ;  /* 0xfffffc0015157812 */ /* 0x000fe400078ec0ff */
[----:B------:R-:W-:Y:S02]  /*0710*/  @!P0 LOP3.LUT R11, R11, 0xfffffc00, RZ, 0xc0, !PT ;  /* 0xfffffc000b0b8812 */ /* 0x000fe400078ec0ff */
[----:B------:R-:W-:Y:S02]  /*0720*/  LOP3.LUT R19, R19, 0xfffffc00, RZ, 0xc0, !PT ;  /* 0xfffffc0013137812 */ /* 0x000fe400078ec0ff */
[----:B------:R-:W-:-:S02]  /*0730*/  LOP3.LUT R18, R18, 0xfffffc00, RZ, 0xc0, !PT ;  /* 0xfffffc0012127812 */ /* 0x000fc400078ec0ff */
[----:B------:R-:W-:Y:S02]  /*0740*/  MOV R20, UR4 ;  /* 0x0000000400147c02 */ /* 0x000fe40008000f00 */
[----:B------:R-:W-:Y:S02]  /*0750*/  MOV R23, UR4 ;  /* 0x0000000400177c02 */ /* 0x000fe40008000f00 */
[----:B------:R-:W-:Y:S02]  /*0760*/  @!P0 IADD3 R2, R2, R11, RZ ;  /* 0x0000000b02028210 */ /* 0x000fe40007ffe0ff */
[----:B------:R-:W-:Y:S02]  /*0770*/  IADD3 R10, R10, R21, RZ ;  /* 0x000000150a0a7210 */ /* 0x000fe40007ffe0ff */
[----:B------:R-:W-:Y:S02]  /*0780*/  IADD3 R8, R8, R19, RZ ;  /* 0x0000001308087210 */ /* 0x000fe40007ffe0ff */
[----:B------:R-:W-:-:S02]  /*0790*/  MOV R11, UR4 ;  /* 0x00000004000b7c02 */ /* 0x000fc40008000f00 */
[----:B------:R-:W-:Y:S02]  /*07a0*/  IADD3 R29, R9, R18, RZ ;  /* 0x00000012091d7210 */ /* 0x000fe40007ffe0ff */
[----:B------:R-:W-:Y:S02]  /*07b0*/  MOV R19, UR4 ;  /* 0x0000000400137c02 */ /* 0x000fe40008000f00 */
[----:B------:R-:W-:Y:S02]  /*07c0*/  MOV R21, UR4 ;  /* 0x0000000400157c02 */ /* 0x000fe40008000f00 */
[----:B------:R-:W-:Y:S02]  /*07d0*/  LEA R9, R20, R15, 0x6 ;  /* 0x0000000f14097211 */ /* 0x000fe400078e30ff */
[----:B------:R-:W-:Y:S02]  /*07e0*/  LEA R23, R23, R4, 0x6 ;  /* 0x0000000417177211 */ /* 0x000fe400078e30ff */
[----:B------:R-:W-:-:S02]  /*07f0*/  IADD3 R12, R12, R17, RZ ;  /* 0x000000110c0c7210 */ /* 0x000fc40007ffe0ff */
[----:B------:R-:W-:Y:S02]  /*0800*/  MOV R15, UR4 ;  /* 0x00000004000f7c02 */ /* 0x000fe40008000f00 */
[----:B------:R-:W-:Y:S02]  /*0810*/  MOV R27, UR4 ;  /* 0x00000004001b7c02 */ /* 0x000fe40008000f00 */
[----:B------:R-:W-:Y:S02]  /*0820*/  MOV R4, 0x4 ;  /* 0x0000000400047802 */ /* 0x000fe40000000f00 */
[----:B------:R-:W-:Y:S02]  /*0830*/  LEA R11, R11, R16, 0x6 ;  /* 0x000000100b0b7211 */ /* 0x000fe400078e30ff */
[----:B------:R-:W-:Y:S02]  /*0840*/  MOV R25, UR4 ;  /* 0x0000000400197c02 */ /* 0x000fe40008000f00 */
[----:B------:R-:W-:-:S02]  /*0850*/  LEA R19, R19, R14, 0x6 ;  /* 0x0000000e13137211 */ /* 0x000fc400078e30ff */
[----:B------:R-:W-:Y:S02]  /*0860*/  LEA R21, R21, R6, 0x6 ;  /* 0x0000000615157211 */ /* 0x000fe400078e30ff */
[----:B------:R-:W-:Y:S02]  /*0870*/  MOV R17, UR4 ;  /* 0x0000000400117c02 */ /* 0x000fe40008000f00 */
[----:B------:R-:W-:Y:S02]  /*0880*/  MOV R6, UR4 ;  /* 0x0000000400067c02 */ /* 0x000fe40008000f00 */
[----:B------:R-:W-:Y:S02]  /*0890*/  MOV R14, UR4 ;  /* 0x00000004000e7c02 */ /* 0x000fe40008000f00 */
[----:B------:R-:W-:Y:S01]  /*08a0*/  LEA R15, R15, R12, 0x6 ;  /* 0x0000000c0f0f7211 */ /* 0x000fe200078e30ff */
[----:B------:R-:W-:Y:S01]  /*08b0*/  IMAD.WIDE R12, R13, R4, c[0x0][0x168] ;  /* 0x00005a000d0c7625 */ /* 0x000fe200078e0204 */
[----:B------:R-:W-:-:S02]  /*08c0*/  LEA R27, R27, R8, 0x6 ;  /* 0x000000081b1b7211 */ /* 0x000fc400078e30ff */
[----:B------:R-:W-:Y:S01]  /*08d0*/  LEA R25, R25, R10, 0x6 ;  /* 0x0000000a19197211 */ /* 0x000fe200078e30ff */
[----:B------:R-:W-:Y:S01]  /*08e0*/  IMAD.WIDE R8, R9, R4, c[0x0][0x168] ;  /* 0x00005a0009087625 */ /* 0x000fe200078e0204 */
[----:B------:R-:W-:Y:S02]  /*08f0*/  @!P0 LEA R17, R17, R2, 0x6 ;  /* 0x0000000211118211 */ /* 0x000fe400078e30ff */
[----:B------:R-:W-:Y:S01]  /*0900*/  LEA R29, R6, R29, 0x6 ;  /* 0x0000001d061d7211 */ /* 0x000fe200078e30ff */
[-C--:B------:R-:W-:Y:S01]  /*0910*/  IMAD.WIDE R10, R11, R4.reuse, c[0x0][0x168] ;  /* 0x00005a000b0a7625 */ /* 0x080fe200078e0204 */
[----:B------:R0:W2:Y:S03]  /*0920*/  LDG.E.CONSTANT R2, [R12.64] ;  /* 0x000000080c027981 */ /* 0x0000a6000c1e9900 */
[----:B------:R-:W-:Y:S01]  /*0930*/  IMAD R31, R14, 0x3100, R7 ;  /* 0x000031000e1f7824 */ /* 0x000fe200078e0207 */
[----:B------:R1:W3:Y:S01]  /*0940*/  LDG.E.CONSTANT R6, [R8.64] ;  /* 0x0000000808067981 */ /* 0x0002e2000c1e9900 */
[----:B------:R-:W-:-:S03]  /*0950*/  IMAD.WIDE R18, R19, R4, c[0x0][0x168] ;  /* 0x00005a0013127625 */ /* 0x000fc600078e0204 */
[----:B------:R4:W5:Y:S01]  /*0960*/  LDG.E.CONSTANT R26, [R10.64] ;  /* 0x000000080a1a7981 */ /* 0x000962000c1e9900 */
[----:B------:R-:W-:-:S03]  /*0970*/  IMAD.WIDE R20, R21, R4, c[0x0][0x168] ;  /* 0x00005a0015147625 */ /* 0x000fc600078e0204 */
[----:B------:R-:W5:Y:S01]  /*0980*/  LDG.E.CONSTANT R18, [R18.64] ;  /* 0x0000000812127981 */ /* 0x000f62000c1e9900 */
[----:B------:R-:W-:-:S03]  /*0990*/  IMAD.WIDE R22, R23, R4, c[0x0][0x168] ;  /* 0x00005a0017167625 */ /* 0x000fc600078e0204 */
[----:B------:R-:W5:Y:S01]  /*09a0*/  LDG.E.CONSTANT R20, [R20.64] ;  /* 0x0000000814147981 */ /* 0x000f62000c1e9900 */
[----:B------:R-:W-:-:S03]  /*09b0*/  IMAD.WIDE R24, R25, R4, c[0x0][0x168] ;  /* 0x00005a0019187625 */ /* 0x000fc600078e0204 */
[----:B------:R-:W5:Y:S01]  /*09c0*/  LDG.E.CONSTANT R22, [R22.64] ;  /* 0x0000000816167981 */ /* 0x000f62000c1e9900 */
[----:B------:R-:W-:-:S03]  /*09d0*/  IMAD.WIDE R14, R15, R4, c[0x0][0x168] ;  /* 0x00005a000f0e7625 */ /* 0x000fc600078e0204 */
[----:B------:R-:W5:Y:S01]  /*09e0*/  LDG.E.CONSTANT R24, [R24.64] ;  /* 0x0000000818187981 */ /* 0x000f62000c1e9900 */
[----:B0-----:R-:W-:-:S03]  /*09f0*/  IMAD.WIDE R12, R27, R4, c[0x0][0x168] ;  /* 0x00005a001b0c7625 */ /* 0x001fc600078e0204 */
[----:B------:R-:W5:Y:S01]  /*0a00*/  LDG.E.CONSTANT R14, [R14.64] ;  /* 0x000000080e0e7981 */ /* 0x000f62000c1e9900 */
[----:B-1----:R-:W-:-:S03]  /*0a10*/  @!P0 IMAD.WIDE R8, R17, R4, c[0x0][0x168] ;  /* 0x00005a0011088625 */ /* 0x002fc600078e0204 */
[----:B------:R-:W5:Y:S01]  /*0a20*/  LDG.E.CONSTANT R12, [R12.64] ;  /* 0x000000080c0c7981 */ /* 0x000f62000c1e9900 */
[----:B----4-:R-:W-:-:S03]  /*0a30*/  IMAD.WIDE R10, R29, R4, c[0x0][0x168] ;  /* 0x00005a001d0a7625 */ /* 0x010fc600078e0204 */
[----:B------:R0:W4:Y:S01]  /*0a40*/  @!P0 LDG.E.CONSTANT R44, [R8.64] ;  /* 0x00000008082c8981 */ /* 0x000122000c1e9900 */
[----:B------:R-:W-:-:S03]  /*0a50*/  IMAD.WIDE R16, R31, R4, c[0x0][0x160] ;  /* 0x000058001f107625 */ /* 0x000fc600078e0204 */
[----:B------:R1:W4:Y:S04]  /*0a60*/  LDG.E.CONSTANT R42, [R10.64] ;  /* 0x000000080a2a7981 */ /* 0x000328000c1e9900 */
[----:B------:R-:W4:Y:S04]  /*0a70*/  LDG.E.CONSTANT R28, [R16.64] ;  /* 0x00000008101c7981 */ /* 0x000f28000c1e9900 */
[----:B------:R-:W4:Y:S04]  /*0a80*/  LDG.E.CONSTANT R30, [R16.64+0x620] ;  /* 0x00062008101e7981 */ /* 0x000f28000c1e9900 */
[----:B------:R-:W4:Y:S04]  /*0a90*/  LDG.E.CONSTANT R34, [R16.64+0xc40] ;  /* 0x000c400810227981 */ /* 0x000f28000c1e9900 */
[----:B------:R-:W4:Y:S04]  /*0aa0*/  LDG.E.CONSTANT R36, [R16.64+0x1260] ;  /* 0x0012600810247981 */ /* 0x000f28000c1e9900 */
[----:B------:R-:W4:Y:S04]  /*0ab0*/  LDG.E.CONSTANT R38, [R16.64+0x1880] ;  /* 0x0018800810267981 */ /* 0x000f28000c1e9900 */
[----:B0-----:R-:W4:Y:S04]  /*0ac0*/  LDG.E.CONSTANT R8, [R16.64+0x2ae0] ;  /* 0x002ae00810087981 */ /* 0x001f28000c1e9900 */
[----:B-1----:R-:W4:Y:S04]  /*0ad0*/  LDG.E.CONSTANT R10, [R16.64+0x3100] ;  /* 0x00310008100a7981 */ /* 0x002f28000c1e9900 */
[----:B------:R-:W4:Y:S04]  /*0ae0*/  LDG.E.CONSTANT R46, [R16.64+0x8ce0] ;  /* 0x008ce008102e7981 */ /* 0x000f28000c1e9900 */
        /* <DEDUP_REMOVED lines=8> */
[----:B--2---:R0:W-:Y:S04]  /*0b70*/  STS [R3.X4+0x6200], R2 ;  /* 0x0062000203007388 */ /* 0x0041e80000004800 */
[----:B---3--:R1:W-:Y:S04]  /*0b80*/  STS [R3.X4+0x6510], R6 ;  /* 0x0065100603007388 */ /* 0x0083e80000004800 */
[----:B-----5:R-:W-:Y:S04]  /*0b90*/  STS [R3.X4+0x6820], R26 ;  /* 0x0068201a03007388 */ /* 0x020fe80000004800 */
[----:B------:R-:W-:Y:S04]  /*0ba0*/  STS [R3.X4+0x6b30], R18 ;  /* 0x006b301203007388 */ /* 0x000fe80000004800 */
[----:B------:R-:W-:Y:S04]  /*0bb0*/  STS [R3.X4+0x6e40], R20 ;  /* 0x006e401403007388 */ /* 0x000fe80000004800 */
[----:B------:R-:W-:Y:S04]  /*0bc0*/  STS [R3.X4+0x7150], R22 ;  /* 0x0071501603007388 */ /* 0x000fe80000004800 */
[----:B------:R-:W-:Y:S04]  /*0bd0*/  STS [R3.X4+0x7460], R24 ;  /* 0x0074601803007388 */ /* 0x000fe80000004800 */
[----:B------:R-:W-:Y:S04]  /*0be0*/  STS [R3.X4+0x7770], R14 ;  /* 0x0077700e03007388 */ /* 0x000fe80000004800 */
[----:B------:R2:W-:Y:S04]  /*0bf0*/  STS [R3.X4+0x7a80], R12 ;  /* 0x007a800c03007388 */ /* 0x0005e80000004800 */
[----:B----4-:R-:W-:Y:S04]  /*0c00*/  @!P0 STS [R3.X4+0x80a0], R44 ;  /* 0x0080a02c03008388 */ /* 0x010fe80000004800 */
[----:B------:R-:W-:Y:S04]  /*0c10*/  STS [R3.X4+0x7d90], R42 ;  /* 0x007d902a03007388 */ /* 0x000fe80000004800 */
[----:B------:R3:W-:Y:S04]  /*0c20*/  STS [R3.X4], R28 ;  /* 0x0000001c03007388 */ /* 0x0007e80000004800 */
[----:B------:R4:W-:Y:S04]  /*0c30*/  STS [R3.X4+0x310], R30 ;  /* 0x0003101e03007388 */ /* 0x0009e80000004800 */
[----:B------:R2:W-:Y:S04]  /*0c40*/  STS [R3.X4+0x620], R34 ;  /* 0x0006202203007388 */ /* 0x0005e80000004800 */
[----:B------:R1:W-:Y:S04]  /*0c50*/  STS [R3.X4+0x930], R36 ;  /* 0x0009302403007388 */ /* 0x0003e80000004800 */
[----:B------:R2:W-:Y:S04]  /*0c60*/  STS [R3.X4+0xc40], R38 ;  /* 0x000c402603007388 */ /* 0x0005e80000004800 */
[----:B0-----:R-:W5:Y:S04]  /*0c70*/  LDG.E.CONSTANT R2, [R16.64+0x1ea0] ;  /* 0x001ea00810027981 */ /* 0x001f68000c1e9900 */
[----:B-1----:R-:W5:Y:S04]  /*0c80*/  LDG.E.CONSTANT R6, [R16.64+0x24c0] ;  /* 0x0024c00810067981 */ /* 0x002f68000c1e9900 */
[----:B--2---:R-:W2:Y:S04]  /*0c90*/  LDG.E.CONSTANT R12, [R16.64+0x3720] ;  /* 0x00372008100c7981 */ /* 0x004ea8000c1e9900 */
[----:B------:R-:W2:Y:S04]  /*0ca0*/  LDG.E.CONSTANT R14, [R16.64+0x3d40] ;  /* 0x003d4008100e7981 */ /* 0x000ea8000c1e9900 */
[----:B------:R-:W2:Y:S04]  /*0cb0*/  LDG.E.CONSTANT R18, [R16.64+0x4360] ;  /* 0x0043600810127981 */ /* 0x000ea8000c1e9900 */
[----:B------:R-:W2:Y:S04]  /*0cc0*/  LDG.E.CONSTANT R20, [R16.64+0x4980] ;  /* 0x0049800810147981 */ /* 0x000ea8000c1e9900 */
[----:B------:R-:W2:Y:S04]  /*0cd0*/  LDG.E.CONSTANT R22, [R16.64+0x4fa0] ;  /* 0x004fa00810167981 */ /* 0x000ea8000c1e9900 */
[----:B------:R-:W2:Y:S04]  /*0ce0*/  LDG.E.CONSTANT R24, [R16.64+0x55c0] ;  /* 0x0055c00810187981 */ /* 0x000ea8000c1e9900 */
[----:B------:R-:W2:Y:S04]  /*0cf0*/  LDG.E.CONSTANT R26, [R16.64+0x5be0] ;  /* 0x005be008101a7981 */ /* 0x000ea8000c1e9900 */
[----:B---3--:R-:W3:Y:S04]  /*0d00*/  LDG.E.CONSTANT R28, [R16.64+0x6200] ;  /* 0x00620008101c7981 */ /* 0x008ee8000c1e9900 */
[----:B----4-:R-:W4:Y:S04]  /*0d10*/  LDG.E.CONSTANT R30, [R16.64+0x6820] ;  /* 0x00682008101e7981 */ /* 0x010f28000c1e9900 */
[----:B------:R-:W4:Y:S04]  /*0d20*/  LDG.E.CONSTANT R34, [R16.64+0x6e40] ;  /* 0x006e400810227981 */ /* 0x000f28000c1e9900 */
[----:B------:R-:W4:Y:S04]  /*0d30*/  LDG.E.CONSTANT R36, [R16.64+0x7460] ;  /* 0x0074600810247981 */ /* 0x000f28000c1e9900 */
[----:B------:R-:W4:Y:S04]  /*0d40*/  LDG.E.CONSTANT R38, [R16.64+0x7a80] ;  /* 0x007a800810267981 */ /* 0x000f28000c1e9900 */
[----:B------:R-:W4:Y:S04]  /*0d50*/  LDG.E.CONSTANT R42, [R16.64+0x80a0] ;  /* 0x0080a008102a7981 */ /* 0x000f28000c1e9900 */
[----:B------:R-:W4:Y:S04]  /*0d60*/  LDG.E.CONSTANT R44, [R16.64+0x86c0] ;  /* 0x0086c008102c7981 */ /* 0x000f28000c1e9900 */
[----:B------:R-:W-:Y:S04]  /*0d70*/  STS [R3.X4+0x1570], R8 ;  /* 0x0015700803007388 */ /* 0x000fe80000004800 */
        /* <DEDUP_REMOVED lines=9> */
[----:B------:R-:W-:Y:S01]  /*0e10*/  STS [R3.X4+0x5ef0], R9 ;  /* 0x005ef00903007388 */ /* 0x000fe20000004800 */
[----:B------:R-:W-:-:S02]  /*0e20*/  UIADD3 UR4, UR4, 0x1, URZ ;  /* 0x0000000104047890 */ /* 0x000fc4000fffe03f */
[----:B------:R-:W-:Y:S02]  /*0e30*/  UMOV UR7, 0x1000 ;  /* 0x0000100000077882 */ /* 0x000fe40000000000 */
[----:B------:R-:W-:Y:S01]  /*0e40*/  UISETP.GE.U32.AND UP1, UPT, UR4, 0x10, UPT ;  /* 0x000000100400788c */ /* 0x000fe2000bf26070 */
[----:B-----5:R0:W-:Y:S04]  /*0e50*/  STS [R3.X4+0xf50], R2 ;  /* 0x000f500203007388 */ /* 0x0201e80000004800 */
[----:B------:R1:W-:Y:S04]  /*0e60*/  STS [R3.X4+0x1260], R6 ;  /* 0x0012600603007388 */ /* 0x0003e80000004800 */
[----:B--2---:R-:W-:Y:S04]  /*0e70*/  STS [R3.X4+0x1b90], R12 ;  /* 0x001b900c03007388 */ /* 0x004fe80000004800 */
[----:B------:R-:W-:Y:S04]  /*0e80*/  STS [R3.X4+0x1ea0], R14 ;  /* 0x001ea00e03007388 */ /* 0x000fe80000004800 */
[----:B------:R-:W-:Y:S04]  /*0e90*/  STS [R3.X4+0x21b0], R18 ;  /* 0x0021b01203007388 */ /* 0x000fe80000004800 */
[----:B------:R-:W-:Y:S04]  /*0ea0*/  STS [R3.X4+0x24c0], R20 ;  /* 0x0024c01403007388 */ /* 0x000fe80000004800 */
[----:B------:R-:W-:Y:S04]  /*0eb0*/  STS [R3.X4+0x27d0], R22 ;  /* 0x0027d01603007388 */ /* 0x000fe80000004800 */
[----:B------:R-:W-:Y:S04]  /*0ec0*/  STS [R3.X4+0x2ae0], R24 ;  /* 0x002ae01803007388 */ /* 0x000fe80000004800 */
[----:B------:R-:W-:Y:S04]  /*0ed0*/  STS [R3.X4+0x2df0], R26 ;  /* 0x002df01a03007388 */ /* 0x000fe80000004800 */
[----:B---3--:R-:W-:Y:S04]  /*0ee0*/  STS [R3.X4+0x3100], R28 ;  /* 0x0031001c03007388 */ /* 0x008fe80000004800 */
[----:B----4-:R-:W-:Y:S04]  /*0ef0*/  STS [R3.X4+0x3410], R30 ;  /* 0x0034101e03007388 */ /* 0x010fe80000004800 */
[----:B------:R-:W-:Y:S04]  /*0f00*/  STS [R3.X4+0x3720], R34 ;  /* 0x0037202203007388 */ /* 0x000fe80000004800 */
[----:B------:R-:W-:Y:S04]  /*0f10*/  STS [R3.X4+0x3a30], R36 ;  /* 0x003a302403007388 */ /* 0x000fe80000004800 */
[----:B------:R-:W-:Y:S04]  /*0f20*/  STS [R3.X4+0x3d40], R38 ;  /* 0x003d402603007388 */ /* 0x000fe80000004800 */
[----:B------:R-:W-:Y:S04]  /*0f30*/  STS [R3.X4+0x4050], R42 ;  /* 0x0040502a03007388 */ /* 0x000fe80000004800 */
[----:B------:R-:W-:Y:S01]  /*0f40*/  STS [R3.X4+0x4360], R44 ;  /* 0x0043602c03007388 */ /* 0x000fe20000004800 */
[----:B0-----:R-:W-:Y:S01]  /*0f50*/  IMAD R2, R0, 0xe, R5 ;  /* 0x0000000e00027824 */ /* 0x001fe200078e0205 */
[----:B-1----:R-:W-:-:S04]  /*0f60*/  LEA R6, R40, 0x6200, 0xa ;  /* 0x0000620028067811 */ /* 0x002fc800078e50ff */
[----:B------:R-:W-:Y:S02]  /*0f70*/  LEA R2, R2, 0xc40, 0x2 ;  /* 0x00000c4002027811 */ /* 0x000fe400078e10ff */
[----:B------:R-:W-:Y:S01]  /*0f80*/  IADD3 R6, R6, 0x1000, RZ ;  /* 0x0000100006067810 */ /* 0x000fe20007ffe0ff */
[----:B------:R-:W-:Y:S06]  /*0f90*/  BAR.SYNC 0x0 ;  /* 0x0000000000007b1d */ /* 0x000fec0000000000 */
.L_x_1:
[----:B------:R-:W-:Y:S01]  /*0fa0*/  LDS R44, [R2+-0xc40] ;  /* 0xfff3c000022c7984 */ /* 0x000fe20000000800 */
[----:B------:R-:W-:-:S03]  /*0fb0*/  UIADD3 UR7, UR7, 0x40, URZ ;  /* 0x0000004007077890 */ /* 0x000fc6000fffe03f */
[----:B------:R-:W0:Y:S01]  /*0fc0*/  LDS.128 R12, [R6+-0x1000] ;  /* 0xfff00000060c7984 */ /* 0x000e220000000c00 */
[----:B------:R-:W-:-:S03]  /*0fd0*/  UISETP.NE.AND UP0, UPT, UR7, 0x1100, UPT ;  /* 0x000011000700788c */ /* 0x000fc6000bf05270 */
[----:B------:R-:W1:Y:S03]  /*0fe0*/  LDS R42, [R2+-0xc24] ;  /* 0xfff3dc00022a7984 */ /* 0x000e660000000800 */
[----:B------:R-:W-:Y:S01]  /*0ff0*/  PLOP3.LUT P0, PT, PT, PT, UP0, 0x80, 0x0 ;  /* 0x000000000000781c */ /* 0x000fe20003f0f008 */
[----:B------:R-:W2:Y:S04]  /*1000*/  LDS.128 R28, [R6] ;  /* 0x00000000061c7984 */ /* 0x000ea80000000c00 */
[----:B------:R-:W3:Y:S04]  /*1010*/  LDS.128 R8, [R6+-0xf00] ;  /* 0xfff1000006087984 */ /* 0x000ee80000000c00 */
[----:B------:R-:W4:Y:S04]  /*1020*/  LDS R38, [R2+-0xab8] ;  /* 0xfff5480002267984 */ /* 0x000f280000000800 */
[----:B------:R-:W5:Y:S04]  /*1030*/  LDS R36, [R2+-0xa9c] ;  /* 0xfff5640002247984 */ /* 0x000f680000000800 */
[----:B------:R-:W5:Y:S04]  /*1040*/  LDS R39, [R2+-0x930] ;  /* 0xfff6d00002277984 */ /* 0x000f680000000800 */
[----:B------:R-:W5:Y:S04]  /*1050*/  LDS R37, [R2+-0x914] ;  /* 0xfff6ec0002257984 */ /* 0x000f680000000800 */
[----:B------:R-:W5:Y:S04]  /*1060*/  LDS.128 R24, [R6+0x100] ;  /* 0x0001000006187984 */ /* 0x000f680000000c00 */
[----:B------:R-:W5:Y:S04]  /*1070*/  LDS R46, [R2+-0x7a8] ;  /* 0xfff85800022e7984 */ /* 0x000f680000000800 */
[----:B------:R-:W5:Y:S01]  /*1080*/  LDS R34, [R2+-0x78c] ;  /* 0xfff8740002227984 */ /* 0x000f620000000800 */
[----:B0-----:R-:W-:-:S02]  /*1090*/  FFMA R16, R12, R44, R33 ;  /* 0x0000002c0c107223 */ /* 0x001fc40000000021 */
[----:B-1----:R-:W-:Y:S01]  /*10a0*/  FFMA R12, R12, R42, R49 ;  /* 0x0000002a0c0c7223 */ /* 0x002fe20000000031 */
[----:B------:R-:W0:Y:S01]  /*10b0*/  LDS.128 R20, [R6+-0xe00] ;  /* 0xfff2000006147984 */ /* 0x000e220000000c00 */
[-C--:B--2---:R-:W-:Y:S02]  /*10c0*/  FFMA R51, R44, R28.reuse, R51 ;  /* 0x0000001c2c337223 */ /* 0x084fe40000000033 */
[----:B------:R-:W-:Y:S02]  /*10d0*/  FFMA R28, R42, R28, R54 ;  /* 0x0000001c2a1c7223 */ /* 0x000fe40000000036 */
[-C--:B---3--:R-:W-:Y:S02]  /*10e0*/  FFMA R55, R44, R8.reuse, R55 ;  /* 0x000000082c377223 */ /* 0x088fe40000000037 */
[----:B------:R-:W-:Y:S02]  /*10f0*/  FFMA R57, R42, R8, R57 ;  /* 0x000000082a397223 */ /* 0x000fe40000000039 */
[----:B----4-:R-:W-:-:S02]  /*1100*/  FFMA R16, R38, R13, R16 ;  /* 0x0000000d26107223 */ /* 0x010fc40000000010 */
[----:B------:R-:W-:Y:S02]  /*1110*/  FFMA R8, R38, R9, R55 ;  /* 0x0000000926087223 */ /* 0x000fe40000000037 */
[----:B-----5:R-:W-:Y:S02]  /*1120*/  FFMA R13, R36, R13, R12 ;  /* 0x0000000d240d7223 */ /* 0x020fe4000000000c */
[-C--:B------:R-:W-:Y:S02]  /*1130*/  FFMA R12, R38, R29.reuse, R51 ;  /* 0x0000001d260c7223 */ /* 0x080fe40000000033 */
[C---:B------:R-:W-:Y:S02]  /*1140*/  FFMA R28, R36.reuse, R29, R28 ;  /* 0x0000001d241c7223 */ /* 0x040fe4000000001c */
[----:B------:R-:W-:Y:S02]  /*1150*/  FFMA R57, R36, R9, R57 ;  /* 0x0000000924397223 */ /* 0x000fe40000000039 */
[----:B------:R-:W-:-:S02]  /*1160*/  FFMA R51, R39, R14, R16 ;  /* 0x0000000e27337223 */ /* 0x000fc40000000010 */
[----:B------:R-:W-:Y:S01]  /*1170*/  FFMA R13, R37, R14, R13 ;  /* 0x0000000e250d7223 */ /* 0x000fe2000000000d */
[----:B------:R-:W1:Y:S01]  /*1180*/  LDS.128 R16, [R6+0x200] ;  /* 0x0002000006107984 */ /* 0x000e620000000c00 */
[-C--:B------:R-:W-:Y:S02]  /*1190*/  FFMA R12, R39, R30.reuse, R12 ;  /* 0x0000001e270c7223 */ /* 0x080fe4000000000c */
[----:B------:R-:W-:Y:S02]  /*11a0*/  FFMA R33, R37, R30, R28 ;  /* 0x0000001e25217223 */ /* 0x000fe4000000001c */
[----:B------:R-:W-:Y:S02]  /*11b0*/  FFMA R9, R39, R10, R8 ;  /* 0x0000000a27097223 */ /* 0x000fe40000000008 */
[-C--:B------:R-:W-:Y:S02]  /*11c0*/  FFMA R28, R44, R24.reuse, R45 ;  /* 0x000000182c1c7223 */ /* 0x080fe4000000002d */
[----:B------:R-:W-:-:S02]  /*11d0*/  FFMA R8, R42, R24, R47 ;  /* 0x000000182a087223 */ /* 0x000fc4000000002f */
[----:B------:R-:W-:Y:S02]  /*11e0*/  FFMA R57, R37, R10, R57 ;  /* 0x0000000a25397223 */ /* 0x000fe40000000039 */
[-C--:B------:R-:W-:Y:S02]  /*11f0*/  FFMA R51, R46, R15.reuse, R51 ;  /* 0x0000000f2e337223 */ /* 0x080fe40000000033 */
[----:B------:R-:W-:Y:S02]  /*1200*/  FFMA R49, R34, R15, R13 ;  /* 0x0000000f22317223 */ /* 0x000fe4000000000d */
[----:B------:R-:W-:Y:S02]  /*1210*/  FFMA R29, R46, R31, R12 ;  /* 0x0000001f2e1d7223 */ /* 0x000fe4000000000c */
[----:B------:R-:W-:Y:S01]  /*1220*/  FFMA R28, R38, R25, R28 ;  /* 0x00000019261c7223 */ /* 0x000fe2000000001c */
[----:B------:R-:W2:Y:S01]  /*1230*/  LDS.128 R12, [R6+-0xd00] ;  /* 0xfff30000060c7984 */ /* 0x000ea20000000c00 */
[----:B------:R-:W-:-:S02]  /*1240*/  FFMA R24, R46, R11, R9 ;  /* 0x0000000b2e187223 */ /* 0x000fc40000000009 */
[----:B------:R-:W-:Y:S02]  /*1250*/  FFMA R47, R34, R11, R57 ;  /* 0x0000000b222f7223 */ /* 0x000fe40000000039 */
[----:B------:R-:W-:Y:S01]  /*1260*/  FFMA R25, R36, R25, R8 ;  /* 0x0000001924197223 */ /* 0x000fe20000000008 */
[----:B------:R-:W-:Y:S01]  /*1270*/  LDS R57, [R2+-0x310] ;  /* 0xfffcf00002397984 */ /* 0x000fe20000000800 */
[-C--:B0-----:R-:W-:Y:S02]  /*1280*/  FFMA R48, R44, R20.reuse, R48 ;  /* 0x000000142c307223 */ /* 0x081fe40000000030 */
[----:B------:R-:W-:Y:S01]  /*1290*/  FFMA R20, R42, R20, R50 ;  /* 0x000000142a147223 */ /* 0x000fe20000000032 */
[----:B------:R-:W0:Y:S01]  /*12a0*/  LDS.128 R8, [R6+0x300] ;  /* 0x0003000006087984 */ /* 0x000e220000000c00 */
[-C--:B------:R-:W-:Y:S02]  /*12b0*/  FFMA R48, R38, R21.reuse, R48 ;  /* 0x0000001526307223 */ /* 0x080fe40000000030 */
[----:B------:R-:W-:-:S02]  /*12c0*/  FFMA R20, R36, R21, R20 ;  /* 0x0000001524147223 */ /* 0x000fc40000000014 */
[----:B------:R-:W-:Y:S02]  /*12d0*/  FFMA R28, R39, R26, R28 ;  /* 0x0000001a271c7223 */ /* 0x000fe4000000001c */
[-C--:B------:R-:W-:Y:S02]  /*12e0*/  FFMA R20, R37, R22.reuse, R20 ;  /* 0x0000001625147223 */ /* 0x080fe40000000014 */
[----:B------:R-:W-:Y:S02]  /*12f0*/  FFMA R30, R39, R22, R48 ;  /* 0x00000016271e7223 */ /* 0x000fe40000000030 */
[-C--:B-1----:R-:W-:Y:S01]  /*1300*/  FFMA R35, R44, R16.reuse, R35 ;  /* 0x000000102c237223 */ /* 0x082fe20000000023 */
[----:B------:R-:W-:Y:S01]  /*1310*/  LDS R48, [R2+-0x498] ;  /* 0xfffb680002307984 */ /* 0x000fe20000000800 */
[----:B------:R-:W-:Y:S02]  /*1320*/  FFMA R16, R42, R16, R43 ;  /* 0x000000102a107223 */ /* 0x000fe4000000002b */
[----:B------:R-:W-:-:S02]  /*1330*/  FFMA R35, R38, R17, R35 ;  /* 0x0000001126237223 */ /* 0x000fc40000000023 */
[----:B------:R-:W-:Y:S02]  /*1340*/  FFMA R16, R36, R17, R16 ;  /* 0x0000001124107223 */ /* 0x000fe40000000010 */
[----:B------:R-:W-:Y:S02]  /*1350*/  FFMA R33, R34, R31, R33 ;  /* 0x0000001f22217223 */ /* 0x000fe40000000021 */
[C---:B------:R-:W-:Y:S01]  /*1360*/  FFMA R45, R46.reuse, R27, R28 ;  /* 0x0000001b2e2d7223 */ /* 0x040fe2000000001c */
[----:B------:R-:W-:Y:S01]  /*1370*/  LDS R31, [R2+-0x620] ;  /* 0xfff9e000021f7984 */ /* 0x000fe20000000800 */
[-C--:B------:R-:W-:Y:S02]  /*1380*/  FFMA R30, R46, R23.reuse, R30 ;  /* 0x000000172e1e7223 */ /* 0x080fe4000000001e */
[----:B------:R-:W-:Y:S02]  /*1390*/  FFMA R43, R34, R23, R20 ;  /* 0x00000017222b7223 */ /* 0x000fe40000000014 */
[----:B------:R-:W1:Y:S01]  /*13a0*/  LDS.128 R20, [R6+-0xff0] ;  /* 0xfff0100006147984 */ /* 0x000e620000000c00 */
[----:B------:R-:W-:-:S02]  /*13b0*/  FFMA R28, R39, R18, R35 ;  /* 0x00000012271c7223 */ /* 0x000fc40000000023 */
[-C--:B--2---:R-:W-:Y:S01]  /*13c0*/  FFMA R17, R44, R12.reuse, R41 ;  /* 0x0000000c2c117223 */ /* 0x084fe20000000029 */
[----:B------:R-:W2:Y:S01]  /*13d0*/  LDS R35, [R2+-0x604] ;  /* 0xfff9fc0002237984 */ /* 0x000ea20000000800 */
[----:B------:R-:W-:Y:S02]  /*13e0*/  FFMA R12, R42, R12, R32 ;  /* 0x0000000c2a0c7223 */ /* 0x000fe40000000020 */
[----:B------:R-:W-:Y:S01]  /*13f0*/  FFMA R16, R37, R18, R16 ;  /* 0x0000001225107223 */ /* 0x000fe20000000010 */
[----:B------:R-:W3:Y:S01]  /*1400*/  LDS R32, [R2+-0x47c] ;  /* 0xfffb840002207984 */ /* 0x000ee20000000800 */
[-C--:B------:R-:W-:Y:S02]  /*1410*/  FFMA R17, R38, R13.reuse, R17 ;  /* 0x0000000d26117223 */ /* 0x080fe40000000011 */
[----:B------:R-:W-:Y:S02]  /*1420*/  FFMA R12, R36, R13, R12 ;  /* 0x0000000d240c7223 */ /* 0x000fe4000000000c */
[----:B0-----:R-:W-:-:S02]  /*1430*/  FFMA R44, R44, R8, R53 ;  /* 0x000000082c2c7223 */ /* 0x001fc40000000035 */
[----:B------:R-:W-:Y:S01]  /*1440*/  FFMA R8, R42, R8, R52 ;  /* 0x000000082a087223 */ /* 0x000fe20000000034 */
[----:B------:R-:W0:Y:S01]  /*1450*/  LDS R53, [R2+-0x2f4] ;  /* 0xfffd0c0002357984 */ /* 0x000e220000000800 */
[-C--:B------:R-:W-:Y:S02]  /*1460*/  FFMA R44, R38, R9.reuse, R44 ;  /* 0x00000009262c7223 */ /* 0x080fe4000000002c */
[----:B------:R-:W-:Y:S01]  /*1470*/  FFMA R8, R36, R9, R8 ;  /* 0x0000000924087223 */ /* 0x000fe20000000008 */
[----:B------:R-:W4:Y:S01]  /*1480*/  LDS R42, [R2+-0x16c] ;  /* 0xfffe9400022a7984 */ /* 0x000f220000000800 */
[----:B------:R-:W-:Y:S02]  /*1490*/  FFMA R25, R37, R26, R25 ;  /* 0x0000001a25197223 */ /* 0x000fe40000000019 */
[-C--:B------:R-:W-:Y:S02]  /*14a0*/  FFMA R52, R39, R14.reuse, R17 ;  /* 0x0000000e27347223 */ /* 0x080fe40000000011 */
[----:B------:R-:W-:-:S02]  /*14b0*/  FFMA R55, R37, R14, R12 ;  /* 0x0000000e25377223 */ /* 0x000fc4000000000c */
[-C--:B------:R-:W-:Y:S02]  /*14c0*/  FFMA R9, R39, R10.reuse, R44 ;  /* 0x0000000a27097223 */ /* 0x080fe4000000002c */
[----:B------:R-:W-:Y:S01]  /*14d0*/  FFMA R8, R37, R10, R8 ;  /* 0x0000000a25087223 */ /* 0x000fe20000000008 */
[----:B------:R-:W5:Y:S01]  /*14e0*/  LDS R44, [R2+-0x188] ;  /* 0xfffe7800022c7984 */ /* 0x000f620000000800 */
[-C--:B------:R-:W-:Y:S02]  /*14f0*/  FFMA R28, R46, R19.reuse, R28 ;  /* 0x000000132e1c7223 */ /* 0x080fe4000000001c */
[C---:B------:R-:W-:Y:S01]  /*1500*/  FFMA R41, R34.reuse, R19, R16 ;  /* 0x0000001322297223 */ /* 0x040fe20000000010 */
[----:B------:R-:W5:Y:S01]  /*1510*/  LDS.128 R36, [R6+-0xef0] ;  /* 0xfff1100006247984 */ /* 0x000f620000000c00 */
[----:B------:R-:W-:Y:S02]  /*1520*/  FFMA R50, R34, R27, R25 ;  /* 0x0000001b22327223 */ /* 0x000fe40000000019 */
[-C--:B------:R-:W-:Y:S01]  /*1530*/  FFMA R52, R46, R15.reuse, R52 ;  /* 0x0000000f2e347223 */ /* 0x080fe20000000034 */
[----:B------:R-:W5:Y:S01]  /*1540*/  LDS.128 R16, [R6+0x10] ;  /* 0x0000100006107984 */ /* 0x000f620000000c00 */
[----:B------:R-:W-:-:S02]  /*1550*/  FFMA R55, R34, R15, R55 ;  /* 0x0000000f22377223 */ /* 0x000fc40000000037 */
[----:B-1----:R-:W-:Y:S01]  /*1560*/  FFMA R51, R20, R31, R51 ;  /* 0x0000001f14337223 */ /* 0x002fe20000000033 */
[----:B------:R-:W-:Y:S01]  /*1570*/  LDS.128 R12, [R6+-0xdf0] ;  /* 0xfff21000060c7984 */ /* 0x000fe20000000c00 */
[----:B------:R-:W-:Y:S02]  /*1580*/  FFMA R46, R46, R11, R9 ;  /* 0x0000000b2e2e7223 */ /* 0x000fe40000000009 */
[----:B--2---:R-:W-:Y:S02]  /*1590*/  FFMA R49, R20, R35, R49 ;  /* 0x0000002314317223 */ /* 0x004fe40000000031 */
[-C--:B------:R-:W-:Y:S02]  /*15a0*/  FFMA R20, R48, R21.reuse, R51 ;  /* 0x0000001530147223 */ /* 0x080fe40000000033 */
[----:B---3--:R-:W-:Y:S02]  /*15b0*/  FFMA R49, R32, R21, R49 ;  /* 0x0000001520317223 */ /* 0x008fe40000000031 */
[----:B------:R-:W-:-:S02]  /*15c0*/  FFMA R20, R57, R22, R20 ;  /* 0x0000001639147223 */ /* 0x000fc40000000014 */
[----:B------:R-:W-:Y:S02]  /*15d0*/  FFMA R34, R34, R11, R8 ;  /* 0x0000000b22227223 */ /* 0x000fe40000000008 */
[----:B------:R-:W1:Y:S01]  /*15e0*/  LDS.128 R8, [R6+0x110] ;  /* 0x0001100006087984 */ /* 0x000e620000000c00 */
[----:B0-----:R-:W-:-:S04]  /*15f0*/  FFMA R51, R53, R22, R49 ;  /* 0x0000001635337223 */ /* 0x001fc80000000031 */
[-C--:B----4-:R-:W-:Y:S02]  /*1600*/  FFMA R51, R42, R23.reuse, R51 ;  /* 0x000000172a337223 */ /* 0x090fe40000000033 */
[----:B-----5:R-:W-:Y:S02]  /*1610*/  FFMA R49, R44, R23, R20 ;  /* 0x000000172c317223 */ /* 0x020fe40000000014 */
[----:B------:R-:W0:Y:S01]  /*1620*/  LDS.128 R20, [R6+-0xcf0] ;  /* 0xfff3100006147984 */ /* 0x000e220000000c00 */
[-C--:B------:R-:W-:Y:S02]  /*1630*/  FFMA R24, R31, R36.reuse, R24 ;  /* 0x000000241f187223 */ /* 0x080fe40000000018 */
[----:B------:R-:W-:Y:S02]  /*1640*/  FFMA R47, R35, R36, R47 ;  /* 0x00000024232f7223 */ /* 0x000fe4000000002f */
[-C--:B------:R-:W-:Y:S02]  /*1650*/  FFMA R29, R31, R16.reuse, R29 ;  /* 0x000000101f1d7223 */ /* 0x080fe4000000001d */
[----:B------:R-:W-:-:S02]  /*1660*/  FFMA R33, R35, R16, R33 ;  /* 0x0000001023217223 */ /* 0x000fc40000000021 */
[C---:B------:R-:W-:Y:S02]  /*1670*/  FFMA R24, R48.reuse, R37, R24 ;  /* 0x0000002530187223 */ /* 0x040fe40000000018 */
[-C--:B------:R-:W-:Y:S02]  /*1680*/  FFMA R29, R48, R17.reuse, R29 ;  /* 0x00000011301d7223 */ /* 0x080fe4000000001d */
[----:B------:R-:W-:Y:S02]  /*1690*/  FFMA R33, R32, R17, R33 ;  /* 0x0000001120217223 */ /* 0x000fe40000000021 */
[-C--:B------:R-:W-:Y:S02]  /*16a0*/  FFMA R29, R57, R18.reuse, R29 ;  /* 0x00000012391d7223 */ /* 0x080fe4000000001d */
[----:B------:R-:W-:Y:S02]  /*16b0*/  FFMA R33, R53, R18, R33 ;  /* 0x0000001235217223 */ /* 0x000fe40000000021 */
[----:B------:R-:W-:-:S02]  /*16c0*/  FFMA R36, R57, R38, R24 ;  /* 0x0000002639247223 */ /* 0x000fc40000000018 */
[----:B------:R-:W2:Y:S01]  /*16d0*/  LDS.128 R24, [R6+0x210] ;  /* 0x0002100006187984 */ /* 0x000ea20000000c00 */
[----:B------:R-:W-:Y:S02]  /*16e0*/  FFMA R37, R32, R37, R47 ;  /* 0x0000002520257223 */ /* 0x000fe4000000002f */
[-C--:B------:R-:W-:Y:S02]  /*16f0*/  FFMA R47, R44, R19.reuse, R29 ;  /* 0x000000132c2f7223 */ /* 0x080fe4000000001d */
[----:B------:R-:W-:Y:S02]  /*1700*/  FFMA R54, R42, R19, R33 ;  /* 0x000000132a367223 */ /* 0x000fe40000000021 */
[----:B------:R-:W3:Y:S01]  /*1710*/  LDS.128 R16, [R6+0x310] ;  /* 0x0003100006107984 */ /* 0x000ee20000000c00 */
[-C--:B-1----:R-:W-:Y:S02]  /*1720*/  FFMA R45, R31, R8.reuse, R45 ;  /* 0x000000081f2d7223 */ /* 0x082fe4000000002d */
[----:B------:R-:W-:-:S02]  /*1730*/  FFMA R50, R35, R8, R50 ;  /* 0x0000000823327223 */ /* 0x000fc40000000032 */
[-C--:B------:R-:W-:Y:S02]  /*1740*/  FFMA R30, R31, R12.reuse, R30 ;  /* 0x0000000c1f1e7223 */ /* 0x080fe4000000001e */
[C---:B------:R-:W-:Y:S02]  /*1750*/  FFMA R43, R35.reuse, R12, R43 ;  /* 0x0000000c232b7223 */ /* 0x040fe4000000002b */
[-C--:B------:R-:W-:Y:S02]  /*1760*/  FFMA R8, R48, R9.reuse, R45 ;  /* 0x0000000930087223 */ /* 0x080fe4000000002d */
[----:B0-----:R-:W-:Y:S01]  /*1770*/  FFMA R55, R35, R20, R55 ;  /* 0x0000001423377223 */ /* 0x001fe20000000037 */
[----:B------:R-:W-:Y:S01]  /*1780*/  LDS R45, [R2+0x310] ;  /* 0x00031000022d7984 */ /* 0x000fe20000000800 */
[----:B------:R-:W-:Y:S02]  /*1790*/  FFMA R38, R53, R38, R37 ;  /* 0x0000002635267223 */ /* 0x000fe40000000025 */
[----:B------:R-:W-:-:S02]  /*17a0*/  FFMA R9, R32, R9, R50 ;  /* 0x0000000920097223 */ /* 0x000fc40000000032 */
[-C--:B------:R-:W-:Y:S01]  /*17b0*/  FFMA R30, R48, R13.reuse, R30 ;  /* 0x0000000d301e7223 */ /* 0x080fe2000000001e */
[----:B------:R-:W-:Y:S01]  /*17c0*/  LDS R50, [R2+0x1a4] ;  /* 0x0001a40002327984 */ /* 0x000fe20000000800 */
[C---:B------:R-:W-:Y:S02]  /*17d0*/  FFMA R43, R32.reuse, R13, R43 ;  /* 0x0000000d202b7223 */ /* 0x040fe4000000002b */
[----:B------:R-:W-:Y:S02]  /*17e0*/  FFMA R55, R32, R21, R55 ;  /* 0x0000001520377223 */ /* 0x000fe40000000037 */
[-C--:B------:R-:W-:Y:S02]  /*17f0*/  FFMA R8, R57, R10.reuse, R8 ;  /* 0x0000000a39087223 */ /* 0x080fe40000000008 */
[----:B------:R-:W-:Y:S02]  /*1800*/  FFMA R10, R53, R10, R9 ;  /* 0x0000000a350a7223 */ /* 0x000fe40000000009 */
[----:B------:R-:W-:-:S02]  /*1810*/  FFMA R60, R57, R14, R30 ;  /* 0x0000000e393c7223 */ /* 0x000fc4000000001e */
[----:B------:R-:W-:Y:S02]  /*1820*/  FFMA R61, R53, R14, R43 ;  /* 0x0000000e353d7223 */ /* 0x000fe4000000002b */
[C---:B------:R-:W-:Y:S01]  /*1830*/  FFMA R52, R31.reuse, R20, R52 ;  /* 0x000000141f347223 */ /* 0x040fe20000000034 */
[----:B------:R-:W-:Y:S01]  /*1840*/  LDS R43, [R2+0x32c] ;  /* 0x00032c00022b7984 */ /* 0x000fe20000000800 */
[-C--:B--2---:R-:W-:Y:S02]  /*1850*/  FFMA R28, R31, R24.reuse, R28 ;  /* 0x000000181f1c7223 */ /* 0x084fe4000000001c */
[----:B------:R-:W-:Y:S02]  /*1860*/  FFMA R41, R35, R24, R41 ;  /* 0x0000001823297223 */ /* 0x000fe40000000029 */
[----:B------:R-:W-:Y:S02]  /*1870*/  FFMA R9, R48, R25, R28 ;  /* 0x0000001930097223 */ /* 0x000fe4000000001c */
[----:B------:R-:W-:-:S02]  /*1880*/  FFMA R56, R53, R22, R55 ;  /* 0x0000001635387223 */ /* 0x000fc40000000037 */
[-C--:B---3--:R-:W-:Y:S01]  /*1890*/  FFMA R34, R35, R16.reuse, R34 ;  /* 0x0000001023227223 */ /* 0x088fe20000000022 */
[----:B------:R-:W-:Y:S01]  /*18a0*/  LDS R55, [R2] ;  /* 0x0000000002377984 */ /* 0x000fe20000000800 */
[----:B------:R-:W-:Y:S02]  /*18b0*/  FFMA R46, R31, R16, R46 ;  /* 0x000000101f2e7223 */ /* 0x000fe4000000002e */
[-C--:B------:R-:W-:Y:S01]  /*18c0*/  FFMA R13, R44, R39.reuse, R36 ;  /* 0x000000272c0d7223 */ /* 0x080fe20000000024 */
[----:B------:R-:W0:Y:S01]  /*18d0*/  LDS.128 R28, [R6+-0xfe0] ;  /* 0xfff02000061c7984 */ /* 0x000e220000000c00 */
[----:B------:R-:W-:Y:S02]  /*18e0*/  FFMA R14, R42, R39, R38 ;  /* 0x000000272a0e7223 */ /* 0x000fe40000000026 */
[C---:B------:R-:W-:Y:S01]  /*18f0*/  FFMA R41, R32.reuse, R25, R41 ;  /* 0x0000001920297223 */ /* 0x040fe20000000029 */
[----:B------:R-:W1:Y:S01]  /*1900*/  LDS.128 R36, [R6+-0xee0] ;  /* 0xfff1200006247984 */ /* 0x000e620000000c00 */
[----:B------:R-:W-:-:S02]  /*1910*/  FFMA R34, R32, R17, R34 ;  /* 0x0000001120227223 */ /* 0x000fc40000000022 */
[C---:B------:R-:W-:Y:S02]  /*1920*/  FFMA R12, R48.reuse, R21, R52 ;  /* 0x00000015300c7223 */ /* 0x040fe40000000034 */
[----:B------:R-:W2:Y:S01]  /*1930*/  LDS R52, [R2+0x188] ;  /* 0x0001880002347984 */ /* 0x000ea20000000800 */
[-C--:B------:R-:W-:Y:S02]  /*1940*/  FFMA R9, R57, R26.reuse, R9 ;  /* 0x0000001a39097223 */ /* 0x080fe40000000009 */
[----:B------:R-:W-:Y:S02]  /*1950*/  FFMA R16, R48, R17, R46 ;  /* 0x0000001130107223 */ /* 0x000fe4000000002e */
[C---:B------:R-:W-:Y:S01]  /*1960*/  FFMA R59, R53.reuse, R26, R41 ;  /* 0x0000001a353b7223 */ /* 0x040fe20000000029 */
[----:B------:R-:W-:Y:S01]  /*1970*/  LDS R48, [R2+0x498] ;  /* 0x0004980002307984 */ /* 0x000fe20000000800 */
[----:B------:R-:W-:Y:S02]  /*1980*/  FFMA R58, R53, R18, R34 ;  /* 0x00000012353a7223 */ /* 0x000fe40000000022 */
[C---:B------:R-:W-:Y:S01]  /*1990*/  FFMA R12, R57.reuse, R22, R12 ;  /* 0x00000016390c7223 */ /* 0x040fe2000000000c */
[----:B------:R-:W3:Y:S01]  /*19a0*/  LDS R41, [R2+0x1c] ;  /* 0x00001c0002297984 */ /* 0x000ee20000000800 */
[----:B------:R-:W-:-:S02]  /*19b0*/  FFMA R16, R57, R18, R16 ;  /* 0x0000001239107223 */ /* 0x000fc40000000010 */
[-C--:B------:R-:W-:Y:S01]  /*19c0*/  FFMA R20, R44, R11.reuse, R8 ;  /* 0x0000000b2c147223 */ /* 0x080fe20000000008 */
[----:B------:R-:W4:Y:S01]  /*19d0*/  LDS.128 R32, [R6+0x20] ;  /* 0x0000200006207984 */ /* 0x000f220000000c00 */
[----:B------:R-:W-:Y:S02]  /*19e0*/  FFMA R21, R42, R11, R10 ;  /* 0x0000000b2a157223 */ /* 0x000fe4000000000a */
[C---:B------:R-:W-:Y:S01]  /*19f0*/  FFMA R57, R44.reuse, R27, R9 ;  /* 0x0000001b2c397223 */ /* 0x040fe20000000009 */
[----:B------:R-:W-:Y:S01]  /*1a00*/  LDS R46, [R2+0x4b4] ;  /* 0x0004b400022e7984 */ /* 0x000fe20000000800 */
[C---:B------:R-:W-:Y:S02]  /*1a10*/  FFMA R60, R44.reuse, R15, R60 ;  /* 0x0000000f2c3c7223 */ /* 0x040fe4000000003c */
[C---:B------:R-:W-:Y:S01]  /*1a20*/  FFMA R53, R44.reuse, R23, R12 ;  /* 0x000000172c357223 */ /* 0x040fe2000000000c */
[----:B------:R-:W5:Y:S01]  /*1a30*/  LDS.128 R8, [R6+0x120] ;  /* 0x0001200006087984 */ /* 0x000f620000000c00 */
[----:B------:R-:W-:-:S02]  /*1a40*/  FFMA R44, R44, R19, R16 ;  /* 0x000000132c2c7223 */ /* 0x000fc40000000010 */
[C---:B------:R-:W-:Y:S02]  /*1a50*/  FFMA R58, R42.reuse, R19, R58 ;  /* 0x000000132a3a7223 */ /* 0x040fe4000000003a */
[C---:B------:R-:W-:Y:S02]  /*1a60*/  FFMA R61, R42.reuse, R15, R61 ;  /* 0x0000000f2a3d7223 */ /* 0x040fe4000000003d */
[----:B------:R-:W-:Y:S02]  /*1a70*/  FFMA R56, R42, R23, R56 ;  /* 0x000000172a387223 */ /* 0x000fe40000000038 */
[----:B0-----:R-:W-:Y:S02]  /*1a80*/  FFMA R49, R28, R55, R49 ;  /* 0x000000371c317223 */ /* 0x001fe40000000031 */
[----:B------:R-:W-:Y:S02]  /*1a90*/  FFMA R59, R42, R27, R59 ;  /* 0x0000001b2a3b7223 */ /* 0x000fe4000000003b */
[----:B-1----:R-:W-:-:S02]  /*1aa0*/  FFMA R16, R55, R36, R13 ;  /* 0x0000002437107223 */ /* 0x002fc4000000000d */
[C---:B--2---:R-:W-:Y:S02]  /*1ab0*/  FFMA R22, R52.reuse, R29, R49 ;  /* 0x0000001d34167223 */ /* 0x044fe40000000031 */
[----:B------:R-:W-:Y:S02]  /*1ac0*/  FFMA R16, R52, R37, R16 ;  /* 0x0000002534107223 */ /* 0x000fe40000000010 */
[C---:B------:R-:W-:Y:S02]  /*1ad0*/  FFMA R22, R45.reuse, R30, R22 ;  /* 0x0000001e2d167223 */ /* 0x040fe40000000016 */
[----:B---3--:R-:W-:Y:S02]  /*1ae0*/  FFMA R51, R28, R41, R51 ;  /* 0x000000291c337223 */ /* 0x008fe40000000033 */
[----:B------:R-:W-:Y:S02]  /*1af0*/  FFMA R28, R45, R38, R16 ;  /* 0x000000262d1c7223 */ /* 0x000fe40000000010 */
[-C--:B----4-:R-:W-:Y:S01]  /*1b00*/  FFMA R47, R55, R32.reuse, R47 ;  /* 0x00000020372f7223 */ /* 0x090fe2000000002f */
[----:B------:R-:W0:Y:S01]  /*1b10*/  LDS.128 R16, [R6+0x220] ;  /* 0x0002200006107984 */ /* 0x000e220000000c00 */
[----:B------:R-:W-:-:S02]  /*1b20*/  FFMA R54, R41, R32, R54 ;  /* 0x0000002029367223 */ /* 0x000fc40000000036 */
[----:B------:R-:W-:Y:S01]  /*1b30*/  FFMA R36, R41, R36, R14 ;  /* 0x0000002429247223 */ /* 0x000fe2000000000e */
[----:B------:R-:W-:Y:S01]  /*1b40*/  LDS R32, [R2+0x7c4] ;  /* 0x0007c40002207984 */ /* 0x000fe20000000800 */
[-C--:B------:R-:W-:Y:S02]  /*1b50*/  FFMA R47, R52, R33.reuse, R47 ;  /* 0x00000021342f7223 */ /* 0x080fe4000000002f */
[----:B------:R-:W-:Y:S01]  /*1b60*/  FFMA R54, R50, R33, R54 ;  /* 0x0000002132367223 */ /* 0x000fe20000000036 */
[----:B------:R-:W1:Y:S01]  /*1b70*/  LDS.128 R12, [R6+-0xde0] ;  /* 0xfff22000060c7984 */ /* 0x000e620000000c00 */
[-C--:B-----5:R-:W-:Y:S02]  /*1b80*/  FFMA R24, R55, R8.reuse, R20 ;  /* 0x0000000837187223 */ /* 0x0a0fe40000000014 */
[----:B------:R-:W-:Y:S02]  /*1b90*/  FFMA R33, R48, R31, R22 ;  /* 0x0000001f30217223 */ /* 0x000fe40000000016 */
[----:B------:R-:W-:-:S02]  /*1ba0*/  FFMA R8, R41, R8, R21 ;  /* 0x0000000829087223 */ /* 0x000fc40000000015 */
[----:B------:R-:W2:Y:S01]  /*1bb0*/  LDS.128 R20, [R6+-0xce0] ;  /* 0xfff3200006147984 */ /* 0x000ea20000000c00 */
[----:B------:R-:W-:Y:S02]  /*1bc0*/  FFMA R49, R50, R29, R51 ;  /* 0x0000001d32317223 */ /* 0x000fe40000000033 */
[-C--:B------:R-:W-:Y:S02]  /*1bd0*/  FFMA R29, R52, R9.reuse, R24 ;  /* 0x00000009341d7223 */ /* 0x080fe40000000018 */
[----:B------:R-:W3:Y:S01]  /*1be0*/  LDS.128 R24, [R6+0x320] ;  /* 0x0003200006187984 */ /* 0x000ee20000000c00 */
[----:B------:R-:W-:Y:S02]  /*1bf0*/  FFMA R8, R50, R9, R8 ;  /* 0x0000000932087223 */ /* 0x000fe40000000008 */
[C---:B------:R-:W-:Y:S02]  /*1c00*/  FFMA R49, R43.reuse, R30, R49 ;  /* 0x0000001e2b317223 */ /* 0x040fe40000000031 */
[----:B------:R-:W-:-:S02]  /*1c10*/  FFMA R8, R43, R10, R8 ;  /* 0x0000000a2b087223 */ /* 0x000fc40000000008 */
[----:B------:R-:W-:Y:S02]  /*1c20*/  FFMA R49, R46, R31, R49 ;  /* 0x0000001f2e317223 */ /* 0x000fe40000000031 */
[----:B------:R-:W-:Y:S02]  /*1c30*/  FFMA R36, R50, R37, R36 ;  /* 0x0000002532247223 */ /* 0x000fe40000000024 */
[----:B------:R-:W-:Y:S02]  /*1c40*/  FFMA R31, R46, R11, R8 ;  /* 0x0000000b2e1f7223 */ /* 0x000fe40000000008 */
[-C--:B------:R-:W-:Y:S02]  /*1c50*/  FFMA R47, R45, R34.reuse, R47 ;  /* 0x000000222d2f7223 */ /* 0x080fe4000000002f */
[C---:B------:R-:W-:Y:S02]  /*1c60*/  FFMA R51, R43.reuse, R34, R54 ;  /* 0x000000222b337223 */ /* 0x040fe40000000036 */
[----:B------:R-:W-:Y:S01]  /*1c70*/  FFMA R30, R43, R38, R36 ;  /* 0x000000262b1e7223 */ /* 0x000fe20000000024 */
[----:B------:R-:W-:Y:S01]  /*1c80*/  LDS R34, [R2+0xab8] ;  /* 0x000ab80002227984 */ /* 0x000fe20000000800 */
[----:B------:R-:W-:-:S02]  /*1c90*/  FFMA R47, R48, R35, R47 ;  /* 0x00000023302f7223 */ /* 0x000fc4000000002f */
[-C--:B0-----:R-:W-:Y:S01]  /*1ca0*/  FFMA R57, R55, R16.reuse, R57 ;  /* 0x0000001037397223 */ /* 0x081fe20000000039 */
[----:B------:R-:W-:Y:S01]  /*1cb0*/  LDS R36, [R2+0x7a8] ;  /* 0x0007a80002247984 */ /* 0x000fe20000000800 */
[----:B------:R-:W-:Y:S02]  /*1cc0*/  FFMA R59, R41, R16, R59 ;  /* 0x00000010293b7223 */ /* 0x000fe4000000003b */
[-C--:B------:R-:W-:Y:S02]  /*1cd0*/  FFMA R57, R52, R17.reuse, R57 ;  /* 0x0000001134397223 */ /* 0x080fe40000000039 */
[----:B------:R-:W-:Y:S02]  /*1ce0*/  FFMA R59, R50, R17, R59 ;  /* 0x00000011323b7223 */ /* 0x000fe4000000003b */
[-C--:B-1----:R-:W-:Y:S02]  /*1cf0*/  FFMA R60, R55, R12.reuse, R60 ;  /* 0x0000000c373c7223 */ /* 0x082fe4000000003c */
[----:B------:R-:W-:-:S02]  /*1d00*/  FFMA R61, R41, R12, R61 ;  /* 0x0000000c293d7223 */ /* 0x000fc4000000003d */
[-C--:B------:R-:W-:Y:S02]  /*1d10*/  FFMA R60, R52, R13.reuse, R60 ;  /* 0x0000000d343c7223 */ /* 0x080fe4000000003c */
[-C--:B--2---:R-:W-:Y:S02]  /*1d20*/  FFMA R8, R55, R20.reuse, R53 ;  /* 0x0000001437087223 */ /* 0x084fe40000000035 */
[----:B------:R-:W-:Y:S01]  /*1d30*/  FFMA R56, R41, R20, R56 ;  /* 0x0000001429387223 */ /* 0x000fe20000000038 */
[----:B------:R-:W-:Y:S01]  /*1d40*/  LDS R53, [R2+0x94c] ;  /* 0x00094c0002357984 */ /* 0x000fe20000000800 */
[----:B------:R-:W-:Y:S02]  /*1d50*/  FFMA R61, R50, R13, R61 ;  /* 0x0000000d323d7223 */ /* 0x000fe4000000003d */
[-C--:B------:R-:W-:Y:S02]  /*1d60*/  FFMA R38, R45, R18.reuse, R57 ;  /* 0x000000122d267223 */ /* 0x080fe40000000039 */
[----:B------:R-:W-:-:S02]  /*1d70*/  FFMA R42, R43, R18, R59 ;  /* 0x000000122b2a7223 */ /* 0x000fc4000000003b */
[----:B------:R-:W-:Y:S01]  /*1d80*/  FFMA R8, R52, R21, R8 ;  /* 0x0000001534087223 */ /* 0x000fe20000000008 */
[----:B------:R-:W-:Y:S01]  /*1d90*/  LDS R59, [R2+0x930] ;  /* 0x00093000023b7984 */ /* 0x000fe20000000800 */
[----:B------:R-:W-:Y:S02]  /*1da0*/  FFMA R51, R46, R35, R51 ;  /* 0x000000232e337223 */ /* 0x000fe40000000033 */
[----:B------:R-:W-:Y:S02]  /*1db0*/  FFMA R21, R50, R21, R56 ;  /* 0x0000001532157223 */ /* 0x000fe40000000038 */
[----:B---3--:R-:W-:Y:S02]  /*1dc0*/  FFMA R44, R55, R24, R44 ;  /* 0x00000018372c7223 */ /* 0x008fe4000000002c */
[-C--:B------:R-:W-:Y:S02]  /*1dd0*/  FFMA R35, R45, R14.reuse, R60 ;  /* 0x0000000e2d237223 */ /* 0x080fe4000000003c */
[----:B------:R-:W-:-:S02]  /*1de0*/  FFMA R37, R43, R14, R61 ;  /* 0x0000000e2b257223 */ /* 0x000fc4000000003d */
[-C--:B------:R-:W-:Y:S02]  /*1df0*/  FFMA R38, R48, R19.reuse, R38 ;  /* 0x0000001330267223 */ /* 0x080fe40000000026 */
[----:B------:R-:W-:Y:S02]  /*1e00*/  FFMA R42, R46, R19, R42 ;  /* 0x000000132e2a7223 */ /* 0x000fe4000000002a */
[----:B------:R-:W-:Y:S01]  /*1e10*/  FFMA R58, R41, R24, R58 ;  /* 0x00000018293a7223 */ /* 0x000fe2000000003a */
[----:B------:R-:W-:Y:S01]  /*1e20*/  LDS.128 R16, [R6+0x30] ;  /* 0x0000300006107984 */ /* 0x000fe20000000c00 */
[-C--:B------:R-:W-:Y:S02]  /*1e30*/  FFMA R28, R48, R39.reuse, R28 ;  /* 0x00000027301c7223 */ /* 0x080fe4000000001c */
[----:B------:R-:W-:Y:S01]  /*1e40*/  FFMA R30, R46, R39, R30 ;  /* 0x000000272e1e7223 */ /* 0x000fe2000000001e */
[----:B------:R-:W0:Y:S01]  /*1e50*/  LDS R41, [R2+0x620] ;  /* 0x0006200002297984 */ /* 0x000e220000000800 */
[----:B------:R-:W-:-:S02]  /*1e60*/  FFMA R9, R52, R25, R44 ;  /* 0x0000001934097223 */ /* 0x000fc4000000002c */
[----:B------:R-:W-:Y:S01]  /*1e70*/  FFMA R21, R43, R22, R21 ;  /* 0x000000162b157223 */ /* 0x000fe20000000015 */
[----:B------:R-:W1:Y:S01]  /*1e80*/  LDS R39, [R2+0x63c] ;  /* 0x00063c0002277984 */ /* 0x000e620000000800 */
[C---:B------:R-:W-:Y:S02]  /*1e90*/  FFMA R29, R45.reuse, R10, R29 ;  /* 0x0000000a2d1d7223 */ /* 0x040fe4000000001d */
[-C--:B------:R-:W-:Y:S01]  /*1ea0*/  FFMA R35, R48, R15.reuse, R35 ;  /* 0x0000000f30237223 */ /* 0x080fe20000000023 */
[----:B------:R2:W-:Y:S01]  /*1eb0*/  LDS R52, [R2+0xad4] ;  /* 0x000ad40002347984 */ /* 0x0005e20000000800 */
[----:B------:R-:W-:Y:S02]  /*1ec0*/  FFMA R37, R46, R15, R37 ;  /* 0x0000000f2e257223 */ /* 0x000fe40000000025 */
[----:B------:R-:W-:Y:S01]  /*1ed0*/  FFMA R44, R45, R22, R8 ;  /* 0x000000162d2c7223 */ /* 0x000fe20000000008 */
[----:B------:R-:W3:Y:S01]  /*1ee0*/  LDS.128 R12, [R6+-0xfd0] ;  /* 0xfff03000060c7984 */ /* 0x000ee20000000c00 */
[----:B------:R-:W-:-:S02]  /*1ef0*/  FFMA R29, R48, R11, R29 ;  /* 0x0000000b301d7223 */ /* 0x000fc4000000001d */
[-C--:B------:R-:W-:Y:S01]  /*1f00*/  FFMA R45, R45, R26.reuse, R9 ;  /* 0x0000001a2d2d7223 */ /* 0x080fe20000000009 */
[----:B--2---:R-:W-:Y:S01]  /*1f10*/  IADD3 R2, R2, 0x1880, RZ ;  /* 0x0000188002027810 */ /* 0x004fe20007ffe0ff */
[-C--:B------:R-:W-:Y:S01]  /*1f20*/  FFMA R44, R48, R23.reuse, R44 ;  /* 0x00000017302c7223 */ /* 0x080fe2000000002c */
[----:B------:R-:W2:Y:S01]  /*1f30*/  LDS.128 R8, [R6+-0xed0] ;  /* 0xfff1300006087984 */ /* 0x000ea20000000c00 */
[----:B------:R-:W-:Y:S02]  /*1f40*/  FFMA R56, R46, R23, R21 ;  /* 0x000000172e387223 */ /* 0x000fe40000000015 */
[----:B------:R-:W-:Y:S01]  /*1f50*/  FFMA R58, R50, R25, R58 ;  /* 0x00000019323a7223 */ /* 0x000fe2000000003a */
[----:B------:R-:W4:Y:S03]  /*1f60*/  LDS.128 R20, [R6+0x130] ;  /* 0x0001300006147984 */ /* 0x000f260000000c00 */
[----:B------:R-:W-:-:S02]  /*1f70*/  FFMA R26, R43, R26, R58 ;  /* 0x0000001a2b1a7223 */ /* 0x000fc4000000003a */
[-C--:B------:R-:W-:Y:S02]  /*1f80*/  FFMA R58, R48, R27.reuse, R45 ;  /* 0x0000001b303a7223 */ /* 0x080fe4000000002d */
[----:B------:R-:W-:Y:S02]  /*1f90*/  FFMA R46, R46, R27, R26 ;  /* 0x0000001b2e2e7223 */ /* 0x000fe4000000001a */
[----:B------:R-:W5:Y:S01]  /*1fa0*/  LDS.128 R24, [R6+-0xcd0] ;  /* 0xfff3300006187984 */ /* 0x000f620000000c00 */
[-C--:B0-----:R-:W-:Y:S02]  /*1fb0*/  FFMA R47, R41, R16.reuse, R47 ;  /* 0x00000010292f7223 */ /* 0x081fe4000000002f */
[----:B-1----:R-:W-:Y:S02]  /*1fc0*/  FFMA R51, R39, R16, R51 ;  /* 0x0000001027337223 */ /* 0x002fe40000000033 */
[-C--:B------:R-:W-:Y:S02]  /*1fd0*/  FFMA R47, R36, R17.reuse, R47 ;  /* 0x00000011242f7223 */ /* 0x080fe4000000002f */
[----:B------:R-:W-:-:S02]  /*1fe0*/  FFMA R51, R32, R17, R51 ;  /* 0x0000001120337223 */ /* 0x000fc40000000033 */
[----:B------:R-:W-:Y:S02]  /*1ff0*/  FFMA R47, R59, R18, R47 ;  /* 0x000000123b2f7223 */ /* 0x000fe4000000002f */
[C---:B---3--:R-:W-:Y:S02]  /*2000*/  FFMA R33, R12.reuse, R41, R33 ;  /* 0x000000290c217223 */ /* 0x048fe40000000021 */
[----:B------:R-:W-:Y:S02]  /*2010*/  FFMA R49, R12, R39, R49 ;  /* 0x000000270c317223 */ /* 0x000fe40000000031 */
[-C--:B------:R-:W-:Y:S02]  /*2020*/  FFMA R33, R36, R13.reuse, R33 ;  /* 0x0000000d24217223 */ /* 0x080fe40000000021 */
[----:B------:R-:W-:Y:S02]  /*2030*/  FFMA R49, R32, R13, R49 ;  /* 0x0000000d20317223 */ /* 0x000fe40000000031 */
[----:B--2---:R-:W-:-:S02]  /*2040*/  FFMA R28, R41, R8, R28 ;  /* 0x00000008291c7223 */ /* 0x004fc4000000001c */
[----:B------:R-:W-:Y:S02]  /*2050*/  FFMA R30, R39, R8, R30 ;  /* 0x00000008271e7223 */ /* 0x000fe4000000001e */
[-C--:B----4-:R-:W-:Y:S02]  /*2060*/  FFMA R29, R41, R20.reuse, R29 ;  /* 0x00000014291d7223 */ /* 0x090fe4000000001d */
[----:B------:R-:W-:Y:S02]  /*2070*/  FFMA R31, R39, R20, R31 ;  /* 0x00000014271f7223 */ /* 0x000fe4000000001f */
[----:B------:R-:W-:Y:S02]  /*2080*/  FFMA R18, R53, R18, R51 ;  /* 0x0000001235127223 */ /* 0x000fe40000000033 */
[-C--:B------:R-:W-:Y:S02]  /*2090*/  FFMA R33, R59, R14.reuse, R33 ;  /* 0x0000000e3b217223 */ /* 0x080fe40000000021 */
[----:B------:R-:W-:-:S02]  /*20a0*/  FFMA R49, R53, R14, R49 ;  /* 0x0000000e35317223 */ /* 0x000fc40000000031 */
[-C--:B------:R-:W-:Y:S02]  /*20b0*/  FFMA R28, R36, R9.reuse, R28 ;  /* 0x00000009241c7223 */ /* 0x080fe4000000001c */
[----:B------:R-:W-:Y:S02]  /*20c0*/  FFMA R30, R32, R9, R30 ;  /* 0x00000009201e7223 */ /* 0x000fe4000000001e */
[-C--:B------:R-:W-:Y:S02]  /*20d0*/  FFMA R29, R36, R21.reuse, R29 ;  /* 0x00000015241d7223 */ /* 0x080fe4000000001d */
[----:B------:R-:W-:Y:S02]  /*20e0*/  FFMA R31, R32, R21, R31 ;  /* 0x00000015201f7223 */ /* 0x000fe4000000001f */
[-C--:B------:R-:W-:Y:S02]  /*20f0*/  FFMA R33, R34, R15.reuse, R33 ;  /* 0x0000000f22217223 */ /* 0x080fe40000000021 */
[----:B------:R-:W-:-:S02]  /*2100*/  FFMA R49, R52, R15, R49 ;  /* 0x0000000f34317223 */ /* 0x000fc40000000031 */
[-C--:B------:R-:W-:Y:S01]  /*2110*/  FFMA R51, R34, R19.reuse, R47 ;  /* 0x0000001322337223 */ /* 0x080fe2000000002f */
[----:B------:R-:W0:Y:S01]  /*2120*/  LDS.128 R12, [R6+-0xdd0] ;  /* 0xfff23000060c7984 */ /* 0x000e220000000c00 */
[----:B------:R-:W-:Y:S02]  /*2130*/  FFMA R54, R52, R19, R18 ;  /* 0x0000001334367223 */ /* 0x000fe40000000012 */
[C---:B------:R-:W-:Y:S01]  /*2140*/  FFMA R55, R59.reuse, R10, R28 ;  /* 0x0000000a3b377223 */ /* 0x040fe2000000001c */
[----:B------:R-:W1:Y:S01]  /*2150*/  LDS.128 R16, [R6+0x230] ;  /* 0x0002300006107984 */ /* 0x000e620000000c00 */
[----:B------:R-:W-:Y:S02]  /*2160*/  FFMA R45, R59, R22, R29 ;  /* 0x000000163b2d7223 */ /* 0x000fe4000000001d */
[C---:B------:R-:W-:Y:S02]  /*2170*/  FFMA R10, R53.reuse, R10, R30 ;  /* 0x0000000a350a7223 */ /* 0x040fe4000000001e */
[----:B------:R-:W-:-:S02]  /*2180*/  FFMA R22, R53, R22, R31 ;  /* 0x0000001635167223 */ /* 0x000fc4000000001f */
[----:B------:R2:W3:Y:S01]  /*2190*/  LDS.128 R28, [R6+0x330] ;  /* 0x00033000061c7984 */ /* 0x0004e20000000c00 */
[-C--:B-----5:R-:W-:Y:S02]  /*21a0*/  FFMA R56, R39, R24.reuse, R56 ;  /* 0x0000001827387223 */ /* 0x0a0fe40000000038 */
[----:B------:R-:W-:Y:S02]  /*21b0*/  FFMA R44, R41, R24, R44 ;  /* 0x00000018292c7223 */ /* 0x000fe4000000002c */
[-C--:B------:R-:W-:Y:S02]  /*21c0*/  FFMA R56, R32, R25.reuse, R56 ;  /* 0x0000001920387223 */ /* 0x080fe40000000038 */
[----:B------:R-:W-:Y:S01]  /*21d0*/  FFMA R44, R36, R25, R44 ;  /* 0x00000019242c7223 */ /* 0x000fe2000000002c */
[----:B--2---:R-:W-:Y:S01]  /*21e0*/  IADD3 R6, R6, 0x40, RZ ;  /* 0x0000004006067810 */ /* 0x004fe20007ffe0ff */
[-C--:B------:R-:W-:Y:S02]  /*21f0*/  FFMA R56, R53, R26.reuse, R56 ;  /* 0x0000001a35387223 */ /* 0x080fe40000000038 */
[----:B------:R-:W-:-:S02]  /*2200*/  FFMA R44, R59, R26, R44 ;  /* 0x0000001a3b2c7223 */ /* 0x000fc4000000002c */
[C---:B------:R-:W-:Y:S02]  /*2210*/  FFMA R57, R52.reuse, R11, R10 ;  /* 0x0000000b34397223 */ /* 0x040fe4000000000a */
[----:B------:R-:W-:Y:S02]  /*2220*/  FFMA R47, R52, R23, R22 ;  /* 0x00000017342f7223 */ /* 0x000fe40000000016 */
[C---:B------:R-:W-:Y:S02]  /*2230*/  FFMA R55, R34.reuse, R11, R55 ;  /* 0x0000000b22377223 */ /* 0x040fe40000000037 */
[----:B------:R-:W-:Y:S02]  /*2240*/  FFMA R45, R34, R23, R45 ;  /* 0x00000017222d7223 */ /* 0x000fe4000000002d */
[-C--:B0-----:R-:W-:Y:S02]  /*2250*/  FFMA R35, R41, R12.reuse, R35 ;  /* 0x0000000c29237223 */ /* 0x081fe40000000023 */
[----:B------:R-:W-:-:S02]  /*2260*/  FFMA R37, R39, R12, R37 ;  /* 0x0000000c27257223 */ /* 0x000fc40000000025 */
[-C--:B-1----:R-:W-:Y:S02]  /*2270*/  FFMA R42, R39, R16.reuse, R42 ;  /* 0x00000010272a7223 */ /* 0x082fe4000000002a */
[C---:B------:R-:W-:Y:S02]  /*2280*/  FFMA R38, R41.reuse, R16, R38 ;  /* 0x0000001029267223 */ /* 0x040fe40000000026 */
[-C--:B------:R-:W-:Y:S02]  /*2290*/  FFMA R35, R36, R13.reuse, R35 ;  /* 0x0000000d24237223 */ /* 0x080fe40000000023 */
[----:B------:R-:W-:Y:S02]  /*22a0*/  FFMA R37, R32, R13, R37 ;  /* 0x0000000d20257223 */ /* 0x000fe40000000025 */
[-C--:B---3--:R-:W-:Y:S02]  /*22b0*/  FFMA R58, R41, R28.reuse, R58 ;  /* 0x0000001c293a7223 */ /* 0x088fe4000000003a */
[----:B------:R-:W-:-:S02]  /*22c0*/  FFMA R46, R39, R28, R46 ;  /* 0x0000001c272e7223 */ /* 0x000fc4000000002e */
[-C--:B------:R-:W-:Y:S02]  /*22d0*/  FFMA R42, R32, R17.reuse, R42 ;  /* 0x00000011202a7223 */ /* 0x080fe4000000002a */
[C---:B------:R-:W-:Y:S02]  /*22e0*/  FFMA R38, R36.reuse, R17, R38 ;  /* 0x0000001124267223 */ /* 0x040fe40000000026 */
[-C--:B------:R-:W-:Y:S02]  /*22f0*/  FFMA R58, R36, R29.reuse, R58 ;  /* 0x0000001d243a7223 */ /* 0x080fe4000000003a */
[----:B------:R-:W-:Y:S02]  /*2300*/  FFMA R46, R32, R29, R46 ;  /* 0x0000001d202e7223 */ /* 0x000fe4000000002e */
[-C--:B------:R-:W-:Y:S02]  /*2310*/  FFMA R35, R59, R14.reuse, R35 ;  /* 0x0000000e3b237223 */ /* 0x080fe40000000023 */
[----:B------:R-:W-:-:S02]  /*2320*/  FFMA R37, R53, R14, R37 ;  /* 0x0000000e35257223 */ /* 0x000fc40000000025 */
[-C--:B------:R-:W-:Y:S02]  /*2330*/  FFMA R42, R53, R18.reuse, R42 ;  /* 0x00000012352a7223 */ /* 0x080fe4000000002a */
[C---:B------:R-:W-:Y:S02]  /*2340*/  FFMA R38, R59.reuse, R18, R38 ;  /* 0x000000123b267223 */ /* 0x040fe40000000026 */
[-C--:B------:R-:W-:Y:S02]  /*2350*/  FFMA R58, R59, R30.reuse, R58 ;  /* 0x0000001e3b3a7223 */ /* 0x080fe4000000003a */
[----:B------:R-:W-:Y:S02]  /*2360*/  FFMA R46, R53, R30, R46 ;  /* 0x0000001e352e7223 */ /* 0x000fe4000000002e */
[-C--:B------:R-:W-:Y:S02]  /*2370*/  FFMA R48, R34, R15.reuse, R35 ;  /* 0x0000000f22307223 */ /* 0x080fe40000000023 */
[----:B------:R-:W-:-:S02]  /*2380*/  FFMA R50, R52, R15, R37 ;  /* 0x0000000f34327223 */ /* 0x000fc40000000025 */
[C---:B------:R-:W-:Y:S02]  /*2390*/  FFMA R43, R52.reuse, R19, R42 ;  /* 0x00000013342b7223 */ /* 0x040fe4000000002a */
[----:B------:R-:W-:Y:S02]  /*23a0*/  FFMA R32, R52, R27, R56 ;  /* 0x0000001b34207223 */ /* 0x000fe40000000038 */
[C---:B------:R-:W-:Y:S02]  /*23b0*/  FFMA R35, R34.reuse, R19, R38 ;  /* 0x0000001322237223 */ /* 0x040fe40000000026 */
[C---:B------:R-:W-:Y:S02]  /*23c0*/  FFMA R41, R34.reuse, R27, R44 ;  /* 0x0000001b22297223 */ /* 0x040fe4000000002c */
[-C--:B------:R-:W-:Y:S02]  /*23d0*/  FFMA R53, R34, R31.reuse, R58 ;  /* 0x0000001f22357223 */ /* 0x080fe4000000003a */
[----:B------:R-:W-:Y:S01]  /*23e0*/  FFMA R52, R52, R31, R46 ;  /* 0x0000001f34347223 */ /* 0x000fe2000000002e */
[----:B------:R-:W-:Y:S01]  /*23f0*/  @!P0 CALL.REL.NOINC `(.L_x_0) ;  /* 0x0000001000008944 */ /* 0x000fe20003c00000 */
[----:B------:R-:W-:Y:S05]  /*2400*/  BRA `(.L_x_1) ;  /* 0xffffeb9000007947 */ /* 0x000fea000383ffff */
.L_x_0:
[----:B------:R-:W-:-:S13]  /*2410*/  PLOP3.LUT P0, PT, PT, PT, UP1, 0x80, 0x0 ;  /* 0x000000000000781c */ /* 0x000fda0003f0f018 */
[----:B------:R-:W-:Y:S01]  /*2420*/  @P0 CALL.REL.NOINC `(.L_x_2) ;  /* 0x0000001000000944 */ /* 0x000fe20003c00000 */
[----:B------:R-:W-:Y:S05]  /*2430*/  BRA `(.L_x_3) ;  /* 0xffffddf000007947 */ /* 0x000fea000383ffff */
.L_x_2:
[----:B------:R-:W-:Y:S01]  /*2440*/  MOV R2, UR6 ;  /* 0x0000000600027c02 */ /* 0x000fe20008000f00 */
[----:B------:R-:W-:Y:S01]  /*2450*/  IMAD R5, R40, 0x310, R5 ;  /* 0x0000031028057824 */ /* 0x000fe200078e0205 */
[----:B------:R-:W-:-:S03]  /*2460*/  MOV R6, UR5 ;  /* 0x0000000500067c02 */ /* 0x000fc60008000f00 */
[----:B------:R-:W-:-:S04]  /*2470*/  IMAD R5, R2, 0x1880, R5 ;  /* 0x0000188002057824 */ /* 0x000fc800078e0205 */
[----:B------:R-:W-:-:S04]  /*2480*/  IMAD R5, R6, 0x62, R5 ;  /* 0x0000006206057824 */ /* 0x000fc800078e0205 */
[----:B------:R-:W-:-:S04]  /*2490*/  IMAD R5, R0, 0xe, R5 ;  /* 0x0000000e00057824 */ /* 0x000fc800078e0205 */
[----:B------:R-:W-:-:S05]  /*24a0*/  IMAD.WIDE R4, R5, R4, c[0x0][0x170] ;  /* 0x00005c0005047625 */ /* 0x000fca00078e0204 */
[----:B------:R-:W-:Y:S04]  /*24b0*/  STG.E [R4.64], R33 ;  /* 0x0000002104007986 */ /* 0x000fe8000c101908 */
[----:B------:R-:W-:Y:S04]  /*24c0*/  STG.E [R4.64+0x1c], R49 ;  /* 0x00001c3104007986 */ /* 0x000fe8000c101908 */
        /* <DEDUP_REMOVED lines=13> */
[----:B------:R-:W-:Y:S01]  /*25a0*/  STG.E [R4.64+0x3a4c], R52 ;  /* 0x003a4c3404007986 */ /* 0x000fe2000c101908 */
[----:B------:R-:W-:Y:S05]  /*25b0*/  EXIT ;  /* 0x000000000000794d */ /* 0x000fea0003800000 */
.L_x_4:
[----:B------:R-:W-:-:S00]  /*25c0*/  BRA `(.L_x_4) ;  /* 0xfffffff000007947 */ /* 0x000fc0000383ffff */
[----:B------:R-:W-:-:S00]  /*25d0*/  NOP ;  /* 0x0000000000007918 */ /* 0x000fc00000000000 */
        /* <DEDUP_REMOVED lines=10> */
.L_x_5:


//--------------------- .nv.shared.candidate1     --------------------------
	.section	.nv.shared.candidate1,"aw",@nobits
	.align	4
.nv.shared.candidate1:
	.zero		33280
